	.target	sm_100a

	.elftype	@"ET_EXEC"


//--------------------- .note.nv.tkinfo           --------------------------
	.section	.note.nv.tkinfo,"",@"SHT_NOTE"
	.sectionflags	@"SHF_NOTE_NV_TKINFO"
	.tkinfo
        /*0018*/ 	.word	0x00000002
        /*0030*/ 	.string	""
        /*0030*/ 	.string	"ptxas"
        /*0030*/ 	.string	"Cuda compilation tools, release 13.0, V13.0.88"
        /*0030*/ 	.string	"Build cuda_13.0.r13.0/compiler.36424714_0"
        /*0030*/ 	.string	"-arch sm_100a -m 64 "



//--------------------- .note.nv.cuinfo           --------------------------
	.section	.note.nv.cuinfo,"",@"SHT_NOTE"
	.sectionflags	@"SHF_NOTE_NV_CUINFO"
        /*0018*/ 	.short	0x0002
        /*001a*/ 	.short	0x0064
        /*001c*/ 	.short	0x0082
	.zero		2


//--------------------- .nv.info                  --------------------------
	.section	.nv.info,"",@"SHT_CUDA_INFO"
	.align	4


	//----- nvinfo : EIATTR_REGCOUNT
	.align		4
        /*0000*/ 	.byte	0x04, 0x2f
        /*0002*/ 	.short	(.L_20 - .L_19)
	.align		4
.L_19:
        /*0004*/ 	.word	index@(_ZN7cutlass13device_kernelINS_4gemm6kernel13GemmUniversalIN4cute5tupleIJiiiiEEENS1_10collective13CollectiveMmaINS1_35MainloopSm100TmaUmmaWarpSpecializedILi3ELi2ELi2ENS5_IJNS4_1CILi1EEESB_SB_EEEEENS5_IJNSA_ILi128EEENSA_ILi256EEENSA_ILi32EEEEEEaNS5_IJlSB_lEEEaSI_NS4_8TiledMMAINS4_8MMA_AtomIJNS4_15SM100_MMA_S8_SSIaaiLi128ELi256ELNS4_4UMMA5MajorE0ELSN_0ELNSM_8SaturateE0EEEEEENS4_6LayoutISC_NS5_IJNSA_ILi0EEESS_SS_EEEEENS5_IJNS4_10UnderscoreESV_SV_EEEEENS4_13SM90_TMA_LOADENS4_14ComposedLayoutINS4_7SwizzleILi1ELi4ELi3EEENS4_18smem_ptr_flag_bitsILi8EEENSR_INS5_IJNSA_ILi8EEESG_EEENS5_IJSG_SB_EEEEEEEvNS4_8identityESY_S18_vS19_EENS_8epilogue10collective18CollectiveEpilogueINS1B_23Sm100TmaWarpSpecializedILi4ELi2ELi64ELb0ELb0EEEJSH_NS5_IJNSR_ISE_SB_EENSR_INSA_ILi64EEESB_EEEEEaSI_aSI_NS1B_6fusion15FusionCallbacksIS1F_NS1K_17LinearCombinationIaiaiLNS_15FloatRoundStyleE2EEESH_S1J_JEEENS4_5SM1004TMEM4LOAD26SM100_TMEM_LOAD_32dp32b64xESY_NSZ_INS10_ILi2ELi4ELi3EEES13_NSR_INS5_IJS14_S1H_EEENS5_IJS1H_SB_EEEEEEENS4_39AutoVectorizingCopyWithAssumedAlignmentILi128EEENS4_14SM90_TMA_STOREES1Y_S20_S20_EEEvvEEEEvNT_6ParamsE)
        /*0008*/ 	.word	0x000000af


	//----- nvinfo : EIATTR_FRAME_SIZE
	.align		4
.L_20:
        /*000c*/ 	.byte	0x04, 0x11
        /*000e*/ 	.short	(.L_22 - .L_21)
	.align		4
.L_21:
        /*0010*/ 	.word	index@($__internal_2_$__cuda_sm10x_tcgen05_guardrail_trap_unallocated_columns_being_dealloced)
        /*0014*/ 	.word	0x00000000


	//----- nvinfo : EIATTR_FRAME_SIZE
	.align		4
.L_22:
        /*0018*/ 	.byte	0x04, 0x11
        /*001a*/ 	.short	(.L_24 - .L_23)
	.align		4
.L_23:
        /*001c*/ 	.word	index@($__internal_1_$__cuda_sm10x_tcgen05_guardrail_trap_phase_invalid_during_alloc)
        /*0020*/ 	.word	0x00000000


	//----- nvinfo : EIATTR_FRAME_SIZE
	.align		4
.L_24:
        /*0024*/ 	.byte	0x04, 0x11
        /*0026*/ 	.short	(.L_26 - .L_25)
	.align		4
.L_25:
        /*0028*/ 	.word	index@($__internal_0_$__cuda_sm10x_tcgen05_guardrail_trap_col_being_dealloced_not_returned_by_alloc)
        /*002c*/ 	.word	0x00000000


	//----- nvinfo : EIATTR_FRAME_SIZE
	.align		4
.L_26:
        /*0030*/ 	.byte	0x04, 0x11
        /*0032*/ 	.short	(.L_28 - .L_27)
	.align		4
.L_27:
        /*0034*/ 	.word	index@(_ZN7cutlass13device_kernelINS_4gemm6kernel13GemmUniversalIN4cute5tupleIJiiiiEEENS1_10collective13CollectiveMmaINS1_35MainloopSm100TmaUmmaWarpSpecializedILi3ELi2ELi2ENS5_IJNS4_1CILi1EEESB_SB_EEEEENS5_IJNSA_ILi128EEENSA_ILi256EEENSA_ILi32EEEEEEaNS5_IJlSB_lEEEaSI_NS4_8TiledMMAINS4_8MMA_AtomIJNS4_15SM100_MMA_S8_SSIaaiLi128ELi256ELNS4_4UMMA5MajorE0ELSN_0ELNSM_8SaturateE0EEEEEENS4_6LayoutISC_NS5_IJNSA_ILi0EEESS_SS_EEEEENS5_IJNS4_10UnderscoreESV_SV_EEEEENS4_13SM90_TMA_LOADENS4_14ComposedLayoutINS4_7SwizzleILi1ELi4ELi3EEENS4_18smem_ptr_flag_bitsILi8EEENSR_INS5_IJNSA_ILi8EEESG_EEENS5_IJSG_SB_EEEEEEEvNS4_8identityESY_S18_vS19_EENS_8epilogue10collective18CollectiveEpilogueINS1B_23Sm100TmaWarpSpecializedILi4ELi2ELi64ELb0ELb0EEEJSH_NS5_IJNSR_ISE_SB_EENSR_INSA_ILi64EEESB_EEEEEaSI_aSI_NS1B_6fusion15FusionCallbacksIS1F_NS1K_17LinearCombinationIaiaiLNS_15FloatRoundStyleE2EEESH_S1J_JEEENS4_5SM1004TMEM4LOAD26SM100_TMEM_LOAD_32dp32b64xESY_NSZ_INS10_ILi2ELi4ELi3EEES13_NSR_INS5_IJS14_S1H_EEENS5_IJS1H_SB_EEEEEEENS4_39AutoVectorizingCopyWithAssumedAlignmentILi128EEENS4_14SM90_TMA_STOREES1Y_S20_S20_EEEvvEEEEvNT_6ParamsE)
        /*0038*/ 	.word	0x00000000


	//----- nvinfo : EIATTR_MIN_STACK_SIZE
	.align		4
.L_28:
        /*003c*/ 	.byte	0x04, 0x12
        /*003e*/ 	.short	(.L_30 - .L_29)
	.align		4
.L_29:
        /*0040*/ 	.word	index@(_ZN7cutlass13device_kernelINS_4gemm6kernel13GemmUniversalIN4cute5tupleIJiiiiEEENS1_10collective13CollectiveMmaINS1_35MainloopSm100TmaUmmaWarpSpecializedILi3ELi2ELi2ENS5_IJNS4_1CILi1EEESB_SB_EEEEENS5_IJNSA_ILi128EEENSA_ILi256EEENSA_ILi32EEEEEEaNS5_IJlSB_lEEEaSI_NS4_8TiledMMAINS4_8MMA_AtomIJNS4_15SM100_MMA_S8_SSIaaiLi128ELi256ELNS4_4UMMA5MajorE0ELSN_0ELNSM_8SaturateE0EEEEEENS4_6LayoutISC_NS5_IJNSA_ILi0EEESS_SS_EEEEENS5_IJNS4_10UnderscoreESV_SV_EEEEENS4_13SM90_TMA_LOADENS4_14ComposedLayoutINS4_7SwizzleILi1ELi4ELi3EEENS4_18smem_ptr_flag_bitsILi8EEENSR_INS5_IJNSA_ILi8EEESG_EEENS5_IJSG_SB_EEEEEEEvNS4_8identityESY_S18_vS19_EENS_8epilogue10collective18CollectiveEpilogueINS1B_23Sm100TmaWarpSpecializedILi4ELi2ELi64ELb0ELb0EEEJSH_NS5_IJNSR_ISE_SB_EENSR_INSA_ILi64EEESB_EEEEEaSI_aSI_NS1B_6fusion15FusionCallbacksIS1F_NS1K_17LinearCombinationIaiaiLNS_15FloatRoundStyleE2EEESH_S1J_JEEENS4_5SM1004TMEM4LOAD26SM100_TMEM_LOAD_32dp32b64xESY_NSZ_INS10_ILi2ELi4ELi3EEES13_NSR_INS5_IJS14_S1H_EEENS5_IJS1H_SB_EEEEEEENS4_39AutoVectorizingCopyWithAssumedAlignmentILi128EEENS4_14SM90_TMA_STOREES1Y_S20_S20_EEEvvEEEEvNT_6ParamsE)
        /*0044*/ 	.word	0x00000000
.L_30:


//--------------------- .nv.compat                --------------------------
	.section	.nv.compat,"",@"SHT_CUDA_COMPAT_INFO"
	.align	4
        /*0000*/ 	.byte	0x02, 0x09, 0x01, 0x00, 0x02, 0x02, 0x03, 0x00, 0x02, 0x05, 0x06, 0x00, 0x03, 0x07, 0x01, 0x01
        /*0010*/ 	.byte	0x02, 0x03, 0x01, 0x00, 0x02, 0x06, 0x01, 0x00, 0x04, 0x0b, 0x08, 0x00, 0x01, 0x00, 0x00, 0x00
        /*0020*/ 	.byte	0x00, 0x00, 0x00, 0x00


//--------------------- .nv.info._ZN7cutlass13device_kernelINS_4gemm6kernel13GemmUniversalIN4cute5tupleIJiiiiEEENS1_10collective13CollectiveMmaINS1_35MainloopSm100TmaUmmaWarpSpecializedILi3ELi2ELi2ENS5_IJNS4_1CILi1EEESB_SB_EEEEENS5_IJNSA_ILi128EEENSA_ILi256EEENSA_ILi32EEEEEEaNS5_IJlSB_lEEEaSI_NS4_8TiledMMAINS4_8MMA_AtomIJNS4_15SM100_MMA_S8_SSIaaiLi128ELi256ELNS4_4UMMA5MajorE0ELSN_0ELNSM_8SaturateE0EEEEEENS4_6LayoutISC_NS5_IJNSA_ILi0EEESS_SS_EEEEENS5_IJNS4_10UnderscoreESV_SV_EEEEENS4_13SM90_TMA_LOADENS4_14ComposedLayoutINS4_7SwizzleILi1ELi4ELi3EEENS4_18smem_ptr_flag_bitsILi8EEENSR_INS5_IJNSA_ILi8EEESG_EEENS5_IJSG_SB_EEEEEEEvNS4_8identityESY_S18_vS19_EENS_8epilogue10collective18CollectiveEpilogueINS1B_23Sm100TmaWarpSpecializedILi4ELi2ELi64ELb0ELb0EEEJSH_NS5_IJNSR_ISE_SB_EENSR_INSA_ILi64EEESB_EEEEEaSI_aSI_NS1B_6fusion15FusionCallbacksIS1F_NS1K_17LinearCombinationIaiaiLNS_15FloatRoundStyleE2EEESH_S1J_JEEENS4_5SM1004TMEM4LOAD26SM100_TMEM_LOAD_32dp32b64xESY_NSZ_INS10_ILi2ELi4ELi3EEES13_NSR_INS5_IJS14_S1H_EEENS5_IJS1H_SB_EEEEEEENS4_39AutoVectorizingCopyWithAssumedAlignmentILi128EEENS4_14SM90_TMA_STOREES1Y_S20_S20_EEEvvEEEEvNT_6ParamsE --------------------------
	.section	.nv.info._ZN7cutlass13device_kernelINS_4gemm6kernel13GemmUniversalIN4cute5tupleIJiiiiEEENS1_10collective13CollectiveMmaINS1_35MainloopSm100TmaUmmaWarpSpecializedILi3ELi2ELi2ENS5_IJNS4_1CILi1EEESB_SB_EEEEENS5_IJNSA_ILi128EEENSA_ILi256EEENSA_ILi32EEEEEEaNS5_IJlSB_lEEEaSI_NS4_8TiledMMAINS4_8MMA_AtomIJNS4_15SM100_MMA_S8_SSIaaiLi128ELi256ELNS4_4UMMA5MajorE0ELSN_0ELNSM_8SaturateE0EEEEEENS4_6LayoutISC_NS5_IJNSA_ILi0EEESS_SS_EEEEENS5_IJNS4_10UnderscoreESV_SV_EEEEENS4_13SM90_TMA_LOADENS4_14ComposedLayoutINS4_7SwizzleILi1ELi4ELi3EEENS4_18smem_ptr_flag_bitsILi8EEENSR_INS5_IJNSA_ILi8EEESG_EEENS5_IJSG_SB_EEEEEEEvNS4_8identityESY_S18_vS19_EENS_8epilogue10collective18CollectiveEpilogueINS1B_23Sm100TmaWarpSpecializedILi4ELi2ELi64ELb0ELb0EEEJSH_NS5_IJNSR_ISE_SB_EENSR_INSA_ILi64EEESB_EEEEEaSI_aSI_NS1B_6fusion15FusionCallbacksIS1F_NS1K_17LinearCombinationIaiaiLNS_15FloatRoundStyleE2EEESH_S1J_JEEENS4_5SM1004TMEM4LOAD26SM100_TMEM_LOAD_32dp32b64xESY_NSZ_INS10_ILi2ELi4ELi3EEES13_NSR_INS5_IJS14_S1H_EEENS5_IJS1H_SB_EEEEEEENS4_39AutoVectorizingCopyWithAssumedAlignmentILi128EEENS4_14SM90_TMA_STOREES1Y_S20_S20_EEEvvEEEEvNT_6ParamsE,"",@"SHT_CUDA_INFO"
	.sectionflags	@""
	.align	4


	//----- nvinfo : EIATTR_CUDA_API_VERSION
	.align		4
        /*0000*/ 	.byte	0x04, 0x37
        /*0002*/ 	.short	(.L_32 - .L_31)
.L_31:
        /*0004*/ 	.word	0x00000082


	//----- nvinfo : EIATTR_KPARAM_INFO
	.align		4
.L_32:
        /*0008*/ 	.byte	0x04, 0x17
        /*000a*/ 	.short	(.L_34 - .L_33)
.L_33:
        /*000c*/ 	.word	0x00000000
        /*0010*/ 	.short	0x0000
        /*0012*/ 	.short	0x0000
        /*0014*/ 	.byte	0x00, 0xf0, 0x01, 0x20


	//----- nvinfo : EIATTR_AT_ENTRY_FRAGMENTS
	.align		4
.L_34:
        /*0018*/ 	.byte	0x04, 0x4f
        /*001a*/ 	.short	(.L_36 - .L_35)


	//   ....[0]....
.L_35:
        /*001c*/ 	.word	0x00000006


	//----- nvinfo : EIATTR_RESERVED_SMEM_USED
	.align		4
.L_36:
        /*0020*/ 	.byte	0x01, 0x41
	.zero		2


	//----- nvinfo : EIATTR_SPARSE_MMA_MASK
	.align		4
        /*0024*/ 	.byte	0x03, 0x50
        /*0026*/ 	.short	0x0000


	//----- nvinfo : EIATTR_TCGEN05_1CTA_USED
	.align		4
        /*0028*/ 	.byte	0x01, 0x51
	.zero		2


	//----- nvinfo : EIATTR_MAXREG_COUNT
	.align		4
        /*002c*/ 	.byte	0x03, 0x1b
        /*002e*/ 	.short	0x00ff


	//----- nvinfo : EIATTR_NUM_BARRIERS
	.align		4
        /*0030*/ 	.byte	0x02, 0x4c
        /*0032*/ 	.byte	0x07
	.zero		1


	//----- nvinfo : EIATTR_EXTERNS
	.align		4
        /*0034*/ 	.byte	0x04, 0x0f
        /*0036*/ 	.short	(.L_38 - .L_37)


	//   ....[0]....
	.align		4
.L_37:
        /*0038*/ 	.word	index@(__assertfail)


	//----- nvinfo : EIATTR_MERCURY_ISA_VERSION
	.align		4
.L_38:
        /*003c*/ 	.byte	0x03, 0x5f
        /*003e*/ 	.short	0x0101


	//----- nvinfo : EIATTR_INT_WARP_WIDE_INSTR_OFFSETS
	.align		4
        /*0040*/ 	.byte	0x04, 0x31
        /*0042*/ 	.short	(.L_40 - .L_39)


	//   ....[0]....
.L_39:
        /*0044*/ 	.word	0x00001d90


	//   ....[1]....
        /*0048*/ 	.word	0x000034e0


	//   ....[2]....
        /*004c*/ 	.word	0x00003500


	//   ....[3]....
        /*0050*/ 	.word	0x00003530


	//   ....[4]....
        /*0054*/ 	.word	0x00003e70


	//   ....[5]....
        /*0058*/ 	.word	0x00003ee0


	//   ....[6]....
        /*005c*/ 	.word	0x00003fc0


	//   ....[7]....
        /*0060*/ 	.word	0x00004040


	//   ....[8]....
        /*0064*/ 	.word	0x00004150


	//   ....[9]....
        /*0068*/ 	.word	0x000041e0


	//   ....[10]....
        /*006c*/ 	.word	0x000043c0


	//   ....[11]....
        /*0070*/ 	.word	0x00004520


	//----- nvinfo : EIATTR_COOP_GROUP_MASK_REGIDS
	.align		4
.L_40:
        /*0074*/ 	.byte	0x04, 0x29
        /*0076*/ 	.short	(.L_42 - .L_41)


	//   ....[0]....
.L_41:
        /*0078*/ 	.word	0xffffffff


	//   ....[1]....
        /*007c*/ 	.word	0xffffffff


	//   ....[2]....
        /*0080*/ 	.word	0xffffffff


	//   ....[3]....
        /*0084*/ 	.word	0xffffffff


	//   ....[4]....
        /*0088*/ 	.word	0xffffffff


	//   ....[5]....
        /*008c*/ 	.word	0xffffffff


	//   ....[6]....
        /*0090*/ 	.word	0xffffffff


	//   ....[7]....
        /*0094*/ 	.word	0xffffffff


	//   ....[8]....
        /*0098*/ 	.word	0xffffffff


	//   ....[9]....
        /*009c*/ 	.word	0xffffffff


	//   ....[10]....
        /*00a0*/ 	.word	0xffffffff


	//   ....[11]....
        /*00a4*/ 	.word	0xffffffff


	//   ....[12]....
        /*00a8*/ 	.word	0xffffffff


	//----- nvinfo : EIATTR_COOP_GROUP_INSTR_OFFSETS
	.align		4
.L_42:
        /*00ac*/ 	.byte	0x04, 0x28
        /*00ae*/ 	.short	(.L_44 - .L_43)


	//   ....[0]....
.L_43:
        /*00b0*/ 	.word	0x00000090


	//   ....[1]....
        /*00b4*/ 	.word	0x000004d0


	//   ....[2]....
        /*00b8*/ 	.word	0x00000620


	//   ....[3]....
        /*00bc*/ 	.word	0x000007c0


	//   ....[4]....
        /*00c0*/ 	.word	0x000008c0


	//   ....[5]....
        /*00c4*/ 	.word	0x00000a30


	//   ....[6]....
        /*00c8*/ 	.word	0x00000b90


	//   ....[7]....
        /*00cc*/ 	.word	0x00001c70


	//   ....[8]....
        /*00d0*/ 	.word	0x000029c0


	//   ....[9]....
        /*00d4*/ 	.word	0x00002bd0


	//   ....[10]....
        /*00d8*/ 	.word	0x00002c00


	//   ....[11]....
        /*00dc*/ 	.word	0x000033c0


	//   ....[12]....
        /*00e0*/ 	.word	0x000035f0


	//----- nvinfo : EIATTR_VRC_CTA_INIT_COUNT
	.align		4
.L_44:
        /*00e4*/ 	.byte	0x02, 0x4a
        /*00e6*/ 	.byte	0x80
	.zero		1


	//----- nvinfo : EIATTR_SYSCALL_OFFSETS
	.align		4
        /*00e8*/ 	.byte	0x04, 0x46
        /*00ea*/ 	.short	(.L_46 - .L_45)


	//   ....[0]....
.L_45:
        /*00ec*/ 	.word	0x00004fa0


	//   ....[1]....
        /*00f0*/ 	.word	0x000050e0


	//   ....[2]....
        /*00f4*/ 	.word	0x00005940


	//   ....[3]....
        /*00f8*/ 	.word	0x00006f40


	//   ....[4]....
        /*00fc*/ 	.word	0x000084e0


	//   ....[5]....
        /*0100*/ 	.word	0x00009ab0


	//----- nvinfo : EIATTR_MBARRIER_INSTR_OFFSETS
	.align		4
.L_46:
        /*0104*/ 	.byte	0x04, 0x39
        /*0106*/ 	.short	(.L_48 - .L_47)


	//   ....[0]....
.L_47:
        /*0108*/ 	.word	0x000005b0
        /*010c*/ 	.word	0x000000ff
        /*0110*/ 	.word	0x00000000
        /*0114*/ 	.short	0x0100
        /*0116*/ 	.byte	0x05
	.zero		1


	//   ....[1]....
        /*0118*/ 	.word	0x000005c0
        /*011c*/ 	.word	0x000000ff
        /*0120*/ 	.word	0x00000018
        /*0124*/ 	.short	0x0100
        /*0126*/ 	.byte	0x05
	.zero		1


	//   ....[2]....
        /*0128*/ 	.word	0x000005d0
        /*012c*/ 	.word	0x000000ff
        /*0130*/ 	.word	0x00000008
        /*0134*/ 	.short	0x0100
        /*0136*/ 	.byte	0x05
	.zero		1


	//   ....[3]....
        /*0138*/ 	.word	0x000005e0
        /*013c*/ 	.word	0x000000ff
        /*0140*/ 	.word	0x00000020
        /*0144*/ 	.short	0x0100
        /*0146*/ 	.byte	0x05
	.zero		1


	//   ....[4]....
        /*0148*/ 	.word	0x000005f0
        /*014c*/ 	.word	0x000000ff
        /*0150*/ 	.word	0x00000010
        /*0154*/ 	.short	0x0100
        /*0156*/ 	.byte	0x05
	.zero		1


	//   ....[5]....
        /*0158*/ 	.word	0x00000600
        /*015c*/ 	.word	0x000000ff
        /*0160*/ 	.word	0x00000028
        /*0164*/ 	.short	0x0100
        /*0166*/ 	.byte	0x05
	.zero		1


	//   ....[6]....
        /*0168*/ 	.word	0x00000730
        /*016c*/ 	.word	0x000000ff
        /*0170*/ 	.word	0x00000030
        /*0174*/ 	.short	0x0100
        /*0176*/ 	.byte	0x07
	.zero		1


	//   ....[7]....
        /*0178*/ 	.word	0x00000740
        /*017c*/ 	.word	0x000000ff
        /*0180*/ 	.word	0x00000050
        /*0184*/ 	.short	0x0100
        /*0186*/ 	.byte	0x07
	.zero		1


	//   ....[8]....
        /*0188*/ 	.word	0x00000750
        /*018c*/ 	.word	0x000000ff
        /*0190*/ 	.word	0x00000038
        /*0194*/ 	.short	0x0100
        /*0196*/ 	.byte	0x07
	.zero		1


	//   ....[9]....
        /*0198*/ 	.word	0x00000760
        /*019c*/ 	.word	0x000000ff
        /*01a0*/ 	.word	0x00000058
        /*01a4*/ 	.short	0x0100
        /*01a6*/ 	.byte	0x07
	.zero		1


	//   ....[10]....
        /*01a8*/ 	.word	0x00000770
        /*01ac*/ 	.word	0x000000ff
        /*01b0*/ 	.word	0x00000040
        /*01b4*/ 	.short	0x0100
        /*01b6*/ 	.byte	0x07
	.zero		1


	//   ....[11]....
        /*01b8*/ 	.word	0x00000780
        /*01bc*/ 	.word	0x000000ff
        /*01c0*/ 	.word	0x00000060
        /*01c4*/ 	.short	0x0100
        /*01c6*/ 	.byte	0x07
	.zero		1


	//   ....[12]....
        /*01c8*/ 	.word	0x00000790
        /*01cc*/ 	.word	0x000000ff
        /*01d0*/ 	.word	0x00000048
        /*01d4*/ 	.short	0x0100
        /*01d6*/ 	.byte	0x07
	.zero		1


	//   ....[13]....
        /*01d8*/ 	.word	0x000007a0
        /*01dc*/ 	.word	0x000000ff
        /*01e0*/ 	.word	0x00000068
        /*01e4*/ 	.short	0x0100
        /*01e6*/ 	.byte	0x07
	.zero		1


	//   ....[14]....
        /*01e8*/ 	.word	0x00000890
        /*01ec*/ 	.word	0x000000ff
        /*01f0*/ 	.word	0x00000070
        /*01f4*/ 	.short	0x0100
        /*01f6*/ 	.byte	0x05
	.zero		1


	//   ....[15]....
        /*01f8*/ 	.word	0x000008a0
        /*01fc*/ 	.word	0x000000ff
        /*0200*/ 	.word	0x00000078
        /*0204*/ 	.short	0x0100
        /*0206*/ 	.byte	0x05
	.zero		1


	//   ....[16]....
        /*0208*/ 	.word	0x000009e0
        /*020c*/ 	.word	0x000000ff
        /*0210*/ 	.word	0x00000080
        /*0214*/ 	.short	0x0100
        /*0216*/ 	.byte	0x05
	.zero		1


	//   ....[17]....
        /*0218*/ 	.word	0x000009f0
        /*021c*/ 	.word	0x000000ff
        /*0220*/ 	.word	0x00000090
        /*0224*/ 	.short	0x0100
        /*0226*/ 	.byte	0x05
	.zero		1


	//   ....[18]....
        /*0228*/ 	.word	0x00000a00
        /*022c*/ 	.word	0x000000ff
        /*0230*/ 	.word	0x00000088
        /*0234*/ 	.short	0x0100
        /*0236*/ 	.byte	0x05
	.zero		1


	//   ....[19]....
        /*0238*/ 	.word	0x00000a10
        /*023c*/ 	.word	0x000000ff
        /*0240*/ 	.word	0x00000098
        /*0244*/ 	.short	0x0100
        /*0246*/ 	.byte	0x05
	.zero		1


	//   ....[20]....
        /*0248*/ 	.word	0x00000b40
        /*024c*/ 	.word	0x000000ff
        /*0250*/ 	.word	0x000000a0
        /*0254*/ 	.short	0x0100
        /*0256*/ 	.byte	0x07
	.zero		1


	//   ....[21]....
        /*0258*/ 	.word	0x00000b50
        /*025c*/ 	.word	0x000000ff
        /*0260*/ 	.word	0x000000b0
        /*0264*/ 	.short	0x0100
        /*0266*/ 	.byte	0x07
	.zero		1


	//   ....[22]....
        /*0268*/ 	.word	0x00000b60
        /*026c*/ 	.word	0x000000ff
        /*0270*/ 	.word	0x000000a8
        /*0274*/ 	.short	0x0100
        /*0276*/ 	.byte	0x07
	.zero		1


	//   ....[23]....
        /*0278*/ 	.word	0x00000b70
        /*027c*/ 	.word	0x000000ff
        /*0280*/ 	.word	0x000000b8
        /*0284*/ 	.short	0x0100
        /*0286*/ 	.byte	0x07
	.zero		1


	//   ....[24]....
        /*0288*/ 	.word	0x00000c60
        /*028c*/ 	.word	0x000000ff
        /*0290*/ 	.word	0x000000c0
        /*0294*/ 	.short	0x0100
        /*0296*/ 	.byte	0x05
	.zero		1


	//   ....[25]....
        /*0298*/ 	.word	0x00000c70
        /*029c*/ 	.word	0x000000ff
        /*02a0*/ 	.word	0x000000d0
        /*02a4*/ 	.short	0x0100
        /*02a6*/ 	.byte	0x05
	.zero		1


	//   ....[26]....
        /*02a8*/ 	.word	0x00000c80
        /*02ac*/ 	.word	0x000000ff
        /*02b0*/ 	.word	0x000000c8
        /*02b4*/ 	.short	0x0100
        /*02b6*/ 	.byte	0x05
	.zero		1


	//   ....[27]....
        /*02b8*/ 	.word	0x00000c90
        /*02bc*/ 	.word	0x000000ff
        /*02c0*/ 	.word	0x000000d8
        /*02c4*/ 	.short	0x0100
        /*02c6*/ 	.byte	0x05
	.zero		1


	//   ....[28]....
        /*02c8*/ 	.word	0x00001570
        /*02cc*/ 	.word	0x00000003
        /*02d0*/ 	.word	0x000000d0
        /*02d4*/ 	.short	0x010a
        /*02d6*/ 	.byte	0xff
	.zero		1


	//   ....[29]....
        /*02d8*/ 	.word	0x000015a0
        /*02dc*/ 	.word	0x00000003
        /*02e0*/ 	.word	0x000000c0
        /*02e4*/ 	.short	0x0101
        /*02e6*/ 	.byte	0xff
	.zero		1


	//   ....[30]....
        /*02e8*/ 	.word	0x00001670
        /*02ec*/ 	.word	0x000000ff
        /*02f0*/ 	.word	0x00000018
        /*02f4*/ 	.short	0x010a
        /*02f6*/ 	.byte	0x08
	.zero		1


	//   ....[31]....
        /*02f8*/ 	.word	0x00001710
        /*02fc*/ 	.word	0x000000ff
        /*0300*/ 	.word	0x00000018
        /*0304*/ 	.short	0x010a
        /*0306*/ 	.byte	0x21
	.zero		1


	//   ....[32]....
        /*0308*/ 	.word	0x00001860
        /*030c*/ 	.word	0x000000ff
        /*0310*/ 	.word	0x00000018
        /*0314*/ 	.short	0x010a
        /*0316*/ 	.byte	0x08
	.zero		1


	//   ....[33]....
        /*0318*/ 	.word	0x00001970
        /*031c*/ 	.word	0x000000ff
        /*0320*/ 	.word	0x00000078
        /*0324*/ 	.short	0x0101
        /*0326*/ 	.byte	0x04
	.zero		1


	//   ....[34]....
        /*0328*/ 	.word	0x00001990
        /*032c*/ 	.word	0x000000ff
        /*0330*/ 	.word	0x00000018
        /*0334*/ 	.short	0x010a
        /*0336*/ 	.byte	0x08
	.zero		1


	//   ....[35]....
        /*0338*/ 	.word	0x00001a10
        /*033c*/ 	.word	0x000000ff
        /*0340*/ 	.word	0x00000018
        /*0344*/ 	.short	0x010a
        /*0346*/ 	.byte	0x11
	.zero		1


	//   ....[36]....
        /*0348*/ 	.word	0x00001b60
        /*034c*/ 	.word	0x000000ff
        /*0350*/ 	.word	0x00000018
        /*0354*/ 	.short	0x010a
        /*0356*/ 	.byte	0x08
	.zero		1


	//   ....[37]....
        /*0358*/ 	.word	0x00001ca0
        /*035c*/ 	.word	0x00000002
        /*0360*/ 	.word	0x00000080
        /*0364*/ 	.short	0x010a
        /*0366*/ 	.byte	0xff
	.zero		1


	//   ....[38]....
        /*0368*/ 	.word	0x00001d60
        /*036c*/ 	.word	0x00000002
        /*0370*/ 	.word	0x00000000
        /*0374*/ 	.short	0x0101
        /*0376*/ 	.byte	0xff
	.zero		1


	//   ....[39]....
        /*0378*/ 	.word	0x000022c0
        /*037c*/ 	.word	0x000000ff
        /*0380*/ 	.word	0x00000000
        /*0384*/ 	.short	0x010a
        /*0386*/ 	.byte	0x05
	.zero		1


	//   ....[40]....
        /*0388*/ 	.word	0x00002350
        /*038c*/ 	.word	0x000000ff
        /*0390*/ 	.word	0x00000000
        /*0394*/ 	.short	0x010a
        /*0396*/ 	.byte	0x05
	.zero		1


	//   ....[41]....
        /*0398*/ 	.word	0x000023f0
        /*039c*/ 	.word	0x00000000
        /*03a0*/ 	.word	0x00000000
        /*03a4*/ 	.short	0x010a
        /*03a6*/ 	.byte	0xff
	.zero		1


	//   ....[42]....
        /*03a8*/ 	.word	0x00002510
        /*03ac*/ 	.word	0x00000000
        /*03b0*/ 	.word	0x000000c0
        /*03b4*/ 	.short	0x010a
        /*03b6*/ 	.byte	0xff
	.zero		1


	//   ....[43]....
        /*03b8*/ 	.word	0x00002570
        /*03bc*/ 	.word	0x00000004
        /*03c0*/ 	.word	0x00000000
        /*03c4*/ 	.short	0x0101
        /*03c6*/ 	.byte	0xff
	.zero		1


	//   ....[44]....
        /*03c8*/ 	.word	0x00002590
        /*03cc*/ 	.word	0x000000ff
        /*03d0*/ 	.word	0x00000090
        /*03d4*/ 	.short	0x010a
        /*03d6*/ 	.byte	0x05
	.zero		1


	//   ....[45]....
        /*03d8*/ 	.word	0x000026b0
        /*03dc*/ 	.word	0x00000000
        /*03e0*/ 	.word	0x00000080
        /*03e4*/ 	.short	0x010a
        /*03e6*/ 	.byte	0xff
	.zero		1


	//   ....[46]....
        /*03e8*/ 	.word	0x000027c0
        /*03ec*/ 	.word	0x00000000
        /*03f0*/ 	.word	0x00000000
        /*03f4*/ 	.short	0x0101
        /*03f6*/ 	.byte	0xff
	.zero		1


	//   ....[47]....
        /*03f8*/ 	.word	0x00002850
        /*03fc*/ 	.word	0x000000ff
        /*0400*/ 	.word	0x00000090
        /*0404*/ 	.short	0x0106
        /*0406*/ 	.byte	0x05
	.zero		1


	//   ....[48]....
        /*0408*/ 	.word	0x00002870
        /*040c*/ 	.word	0x000000ff
        /*0410*/ 	.word	0x00000090
        /*0414*/ 	.short	0x010a
        /*0416*/ 	.byte	0x05
	.zero		1


	//   ....[49]....
        /*0418*/ 	.word	0x00002900
        /*041c*/ 	.word	0x000000ff
        /*0420*/ 	.word	0x00000090
        /*0424*/ 	.short	0x0106
        /*0426*/ 	.byte	0x04
	.zero		1


	//   ....[50]....
        /*0428*/ 	.word	0x00002940
        /*042c*/ 	.word	0x00000000
        /*0430*/ 	.word	0x00000090
        /*0434*/ 	.short	0x010a
        /*0436*/ 	.byte	0xff
	.zero		1


	//   ....[51]....
        /*0438*/ 	.word	0x00002e20
        /*043c*/ 	.word	0x00000000
        /*0440*/ 	.word	0x00000080
        /*0444*/ 	.short	0x010a
        /*0446*/ 	.byte	0xff
	.zero		1


	//   ....[52]....
        /*0448*/ 	.word	0x00002f20
        /*044c*/ 	.word	0x00000003
        /*0450*/ 	.word	0x00000000
        /*0454*/ 	.short	0x0101
        /*0456*/ 	.byte	0xff
	.zero		1


	//   ....[53]....
        /*0458*/ 	.word	0x00002f30
        /*045c*/ 	.word	0x000000ff
        /*0460*/ 	.word	0x00000000
        /*0464*/ 	.short	0x010a
        /*0466*/ 	.byte	0x04
	.zero		1


	//   ....[54]....
        /*0468*/ 	.word	0x00002f50
        /*046c*/ 	.word	0x000000ff
        /*0470*/ 	.word	0x000000b0
        /*0474*/ 	.short	0x010a
        /*0476*/ 	.byte	0x09
	.zero		1


	//   ....[55]....
        /*0478*/ 	.word	0x00003030
        /*047c*/ 	.word	0x000000ff
        /*0480*/ 	.word	0x00000000
        /*0484*/ 	.short	0x010a
        /*0486*/ 	.byte	0x07
	.zero		1


	//   ....[56]....
        /*0488*/ 	.word	0x00003160
        /*048c*/ 	.word	0x000000ff
        /*0490*/ 	.word	0x00000000
        /*0494*/ 	.short	0x010a
        /*0496*/ 	.byte	0x04
	.zero		1


	//   ....[57]....
        /*0498*/ 	.word	0x00003310
        /*049c*/ 	.word	0x000000ff
        /*04a0*/ 	.word	0x00000000
        /*04a4*/ 	.short	0x010a
        /*04a6*/ 	.byte	0x05
	.zero		1


	//   ....[58]....
        /*04a8*/ 	.word	0x000033a0
        /*04ac*/ 	.word	0x000000ff
        /*04b0*/ 	.word	0x00000000
        /*04b4*/ 	.short	0x010a
        /*04b6*/ 	.byte	0x07
	.zero		1


	//   ....[59]....
        /*04b8*/ 	.word	0x00003820
        /*04bc*/ 	.word	0x00000000
        /*04c0*/ 	.word	0x00000080
        /*04c4*/ 	.short	0x010a
        /*04c6*/ 	.byte	0xff
	.zero		1


	//   ....[60]....
        /*04c8*/ 	.word	0x000038e0
        /*04cc*/ 	.word	0x00000000
        /*04d0*/ 	.word	0x00000000
        /*04d4*/ 	.short	0x0101
        /*04d6*/ 	.byte	0xff
	.zero		1


	//   ....[61]....
        /*04d8*/ 	.word	0x00003c00
        /*04dc*/ 	.word	0x000000ff
        /*04e0*/ 	.word	0x00000078
        /*04e4*/ 	.short	0x010a
        /*04e6*/ 	.byte	0x07
	.zero		1


	//   ....[62]....
        /*04e8*/ 	.word	0x00003df0
        /*04ec*/ 	.word	0x000000ff
        /*04f0*/ 	.word	0x00000050
        /*04f4*/ 	.short	0x010a
        /*04f6*/ 	.byte	0x07
	.zero		1


	//   ....[63]....
        /*04f8*/ 	.word	0x00003f60
        /*04fc*/ 	.word	0x000000ff
        /*0500*/ 	.word	0x00000030
        /*0504*/ 	.short	0x010b
        /*0506*/ 	.byte	0x07
	.zero		1


	//   ....[64]....
        /*0508*/ 	.word	0x00003f70
        /*050c*/ 	.word	0x000000ff
        /*0510*/ 	.word	0x00000000
        /*0514*/ 	.short	0x0101
        /*0516*/ 	.byte	0x08
	.zero		1


	//   ....[65]....
        /*0518*/ 	.word	0x00003f90
        /*051c*/ 	.word	0x000000ff
        /*0520*/ 	.word	0x00000058
        /*0524*/ 	.short	0x010a
        /*0526*/ 	.byte	0x07
	.zero		1


	//   ....[66]....
        /*0528*/ 	.word	0x000040f0
        /*052c*/ 	.word	0x000000ff
        /*0530*/ 	.word	0x00000038
        /*0534*/ 	.short	0x010b
        /*0536*/ 	.byte	0x07
	.zero		1


	//   ....[67]....
        /*0538*/ 	.word	0x00004100
        /*053c*/ 	.word	0x000000ff
        /*0540*/ 	.word	0x00000000
        /*0544*/ 	.short	0x0101
        /*0546*/ 	.byte	0x08
	.zero		1


	//   ....[68]....
        /*0548*/ 	.word	0x00004110
        /*054c*/ 	.word	0x000000ff
        /*0550*/ 	.word	0x00000060
        /*0554*/ 	.short	0x010a
        /*0556*/ 	.byte	0x07
	.zero		1


	//   ....[69]....
        /*0558*/ 	.word	0x000042b0
        /*055c*/ 	.word	0x000000ff
        /*0560*/ 	.word	0x00000040
        /*0564*/ 	.short	0x010b
        /*0566*/ 	.byte	0x07
	.zero		1


	//   ....[70]....
        /*0568*/ 	.word	0x00004320
        /*056c*/ 	.word	0x000000ff
        /*0570*/ 	.word	0x00000000
        /*0574*/ 	.short	0x0101
        /*0576*/ 	.byte	0x08
	.zero		1


	//   ....[71]....
        /*0578*/ 	.word	0x00004350
        /*057c*/ 	.word	0x000000ff
        /*0580*/ 	.word	0x00000068
        /*0584*/ 	.short	0x010a
        /*0586*/ 	.byte	0x07
	.zero		1


	//   ....[72]....
        /*0588*/ 	.word	0x00004560
        /*058c*/ 	.word	0x000000ff
        /*0590*/ 	.word	0x00000048
        /*0594*/ 	.short	0x010b
        /*0596*/ 	.byte	0x07
	.zero		1


	//   ....[73]....
        /*0598*/ 	.word	0x00004580
        /*059c*/ 	.word	0x000000ff
        /*05a0*/ 	.word	0x00000000
        /*05a4*/ 	.short	0x0101
        /*05a6*/ 	.byte	0x0d
	.zero		1


	//   ....[74]....
        /*05a8*/ 	.word	0x000045b0
        /*05ac*/ 	.word	0x000000ff
        /*05b0*/ 	.word	0x00000050
        /*05b4*/ 	.short	0x010a
        /*05b6*/ 	.byte	0x07
	.zero		1


	//   ....[75]....
        /*05b8*/ 	.word	0x000045d0
        /*05bc*/ 	.word	0x000000ff
        /*05c0*/ 	.word	0x00000058
        /*05c4*/ 	.short	0x010a
        /*05c6*/ 	.byte	0x07
	.zero		1


	//   ....[76]....
        /*05c8*/ 	.word	0x000045f0
        /*05cc*/ 	.word	0x000000ff
        /*05d0*/ 	.word	0x00000060
        /*05d4*/ 	.short	0x010a
        /*05d6*/ 	.byte	0x07
	.zero		1


	//   ....[77]....
        /*05d8*/ 	.word	0x00004630
        /*05dc*/ 	.word	0x00000000
        /*05e0*/ 	.word	0x00000068
        /*05e4*/ 	.short	0x010a
        /*05e6*/ 	.byte	0xff
	.zero		1


	//   ....[78]....
        /*05e8*/ 	.word	0x00004970
        /*05ec*/ 	.word	0x00000000
        /*05f0*/ 	.word	0x00000080
        /*05f4*/ 	.short	0x010a
        /*05f6*/ 	.byte	0xff
	.zero		1


	//   ....[79]....
        /*05f8*/ 	.word	0x00004a80
        /*05fc*/ 	.word	0x00000000
        /*0600*/ 	.word	0x00000000
        /*0604*/ 	.short	0x0101
        /*0606*/ 	.byte	0xff
	.zero		1


	//   ....[80]....
        /*0608*/ 	.word	0x000054e0
        /*060c*/ 	.word	0x00000003
        /*0610*/ 	.word	0x00000030
        /*0614*/ 	.short	0x010a
        /*0616*/ 	.byte	0xff
	.zero		1


	//   ....[81]....
        /*0618*/ 	.word	0x00005520
        /*061c*/ 	.word	0x0000006c
        /*0620*/ 	.word	0x000000a0
        /*0624*/ 	.short	0x010a
        /*0626*/ 	.byte	0xff
	.zero		1


	//   ....[82]....
        /*0628*/ 	.word	0x00005660
        /*062c*/ 	.word	0x00000003
        /*0630*/ 	.word	0x00000030
        /*0634*/ 	.short	0x010a
        /*0636*/ 	.byte	0xff
	.zero		1


	//   ....[83]....
        /*0638*/ 	.word	0x000057a0
        /*063c*/ 	.word	0x00000000
        /*0640*/ 	.word	0x00000000
        /*0644*/ 	.short	0x0101
        /*0646*/ 	.byte	0xff
	.zero		1


	//   ....[84]....
        /*0648*/ 	.word	0x00005820
        /*064c*/ 	.word	0x0000006c
        /*0650*/ 	.word	0x000000a0
        /*0654*/ 	.short	0x010a
        /*0656*/ 	.byte	0xff
	.zero		1


	//   ....[85]....
        /*0658*/ 	.word	0x00006bb0
        /*065c*/ 	.word	0x00000076
        /*0660*/ 	.word	0x00000030
        /*0664*/ 	.short	0x010a
        /*0666*/ 	.byte	0xff
	.zero		1


	//   ....[86]....
        /*0668*/ 	.word	0x00006c80
        /*066c*/ 	.word	0x00000076
        /*0670*/ 	.word	0x00000030
        /*0674*/ 	.short	0x010a
        /*0676*/ 	.byte	0xff
	.zero		1


	//   ....[87]....
        /*0678*/ 	.word	0x00006de0
        /*067c*/ 	.word	0x00000003
        /*0680*/ 	.word	0x00000000
        /*0684*/ 	.short	0x0101
        /*0686*/ 	.byte	0xff
	.zero		1


	//   ....[88]....
        /*0688*/ 	.word	0x00008150
        /*068c*/ 	.word	0x00000000
        /*0690*/ 	.word	0x00000030
        /*0694*/ 	.short	0x010a
        /*0696*/ 	.byte	0xff
	.zero		1


	//   ....[89]....
        /*0698*/ 	.word	0x00008220
        /*069c*/ 	.word	0x00000000
        /*06a0*/ 	.word	0x00000030
        /*06a4*/ 	.short	0x010a
        /*06a6*/ 	.byte	0xff
	.zero		1


	//   ....[90]....
        /*06a8*/ 	.word	0x00008360
        /*06ac*/ 	.word	0x00000000
        /*06b0*/ 	.word	0x00000000
        /*06b4*/ 	.short	0x0101
        /*06b6*/ 	.byte	0xff
	.zero		1


	//   ....[91]....
        /*06b8*/ 	.word	0x00009720
        /*06bc*/ 	.word	0x00000000
        /*06c0*/ 	.word	0x00000030
        /*06c4*/ 	.short	0x010a
        /*06c6*/ 	.byte	0xff
	.zero		1


	//   ....[92]....
        /*06c8*/ 	.word	0x000097f0
        /*06cc*/ 	.word	0x00000000
        /*06d0*/ 	.word	0x00000030
        /*06d4*/ 	.short	0x010a
        /*06d6*/ 	.byte	0xff
	.zero		1


	//   ....[93]....
        /*06d8*/ 	.word	0x00009930
        /*06dc*/ 	.word	0x00000000
        /*06e0*/ 	.word	0x00000000
        /*06e4*/ 	.short	0x0101
        /*06e6*/ 	.byte	0xff
	.zero		1


	//   ....[94]....
        /*06e8*/ 	.word	0x00009d70
        /*06ec*/ 	.word	0x000000ff
        /*06f0*/ 	.word	0x00000000
        /*06f4*/ 	.short	0x0101
        /*06f6*/ 	.byte	0x05
	.zero		1


	//   ....[95]....
        /*06f8*/ 	.word	0x0000aeb0
        /*06fc*/ 	.word	0x00000003
        /*0700*/ 	.word	0x000000d0
        /*0704*/ 	.short	0x010a
        /*0706*/ 	.byte	0xff
	.zero		1


	//   ....[96]....
        /*0708*/ 	.word	0x0000af10
        /*070c*/ 	.word	0x00000002
        /*0710*/ 	.word	0x00000018
        /*0714*/ 	.short	0x010a
        /*0716*/ 	.byte	0xff
	.zero		1


	//   ....[97]....
        /*0718*/ 	.word	0x0000af70
        /*071c*/ 	.word	0x00000002
        /*0720*/ 	.word	0x00000018
        /*0724*/ 	.short	0x010a
        /*0726*/ 	.byte	0xff
	.zero		1


	//   ....[98]....
        /*0728*/ 	.word	0x0000afc0
        /*072c*/ 	.word	0x00000002
        /*0730*/ 	.word	0x00000080
        /*0734*/ 	.short	0x010a
        /*0736*/ 	.byte	0xff
	.zero		1


	//   ....[99]....
        /*0738*/ 	.word	0x0000b020
        /*073c*/ 	.word	0x00000000
        /*0740*/ 	.word	0x00000000
        /*0744*/ 	.short	0x010a
        /*0746*/ 	.byte	0xff
	.zero		1


	//   ....[100]....
        /*0748*/ 	.word	0x0000b080
        /*074c*/ 	.word	0x00000000
        /*0750*/ 	.word	0x00000000
        /*0754*/ 	.short	0x010a
        /*0756*/ 	.byte	0xff
	.zero		1


	//   ....[101]....
        /*0758*/ 	.word	0x0000b0d0
        /*075c*/ 	.word	0x00000000
        /*0760*/ 	.word	0x000000c0
        /*0764*/ 	.short	0x010a
        /*0766*/ 	.byte	0xff
	.zero		1


	//   ....[102]....
        /*0768*/ 	.word	0x0000b130
        /*076c*/ 	.word	0x00000000
        /*0770*/ 	.word	0x00000090
        /*0774*/ 	.short	0x010a
        /*0776*/ 	.byte	0xff
	.zero		1


	//   ....[103]....
        /*0778*/ 	.word	0x0000b180
        /*077c*/ 	.word	0x00000000
        /*0780*/ 	.word	0x00000080
        /*0784*/ 	.short	0x010a
        /*0786*/ 	.byte	0xff
	.zero		1


	//   ....[104]....
        /*0788*/ 	.word	0x0000b1e0
        /*078c*/ 	.word	0x00000000
        /*0790*/ 	.word	0x00000090
        /*0794*/ 	.short	0x010a
        /*0796*/ 	.byte	0xff
	.zero		1


	//   ....[105]....
        /*0798*/ 	.word	0x0000b230
        /*079c*/ 	.word	0x00000000
        /*07a0*/ 	.word	0x00000080
        /*07a4*/ 	.short	0x010a
        /*07a6*/ 	.byte	0xff
	.zero		1


	//   ....[106]....
        /*07a8*/ 	.word	0x0000b290
        /*07ac*/ 	.word	0x00000003
        /*07b0*/ 	.word	0x000000b0
        /*07b4*/ 	.short	0x010a
        /*07b6*/ 	.byte	0xff
	.zero		1


	//   ....[107]....
        /*07b8*/ 	.word	0x0000b2f0
        /*07bc*/ 	.word	0x00000000
        /*07c0*/ 	.word	0x00000000
        /*07c4*/ 	.short	0x010a
        /*07c6*/ 	.byte	0xff
	.zero		1


	//   ....[108]....
        /*07c8*/ 	.word	0x0000b350
        /*07cc*/ 	.word	0x00000000
        /*07d0*/ 	.word	0x00000000
        /*07d4*/ 	.short	0x010a
        /*07d6*/ 	.byte	0xff
	.zero		1


	//   ....[109]....
        /*07d8*/ 	.word	0x0000b3b0
        /*07dc*/ 	.word	0x00000000
        /*07e0*/ 	.word	0x00000000
        /*07e4*/ 	.short	0x010a
        /*07e6*/ 	.byte	0xff
	.zero		1


	//   ....[110]....
        /*07e8*/ 	.word	0x0000b400
        /*07ec*/ 	.word	0x00000000
        /*07f0*/ 	.word	0x00000080
        /*07f4*/ 	.short	0x010a
        /*07f6*/ 	.byte	0xff
	.zero		1


	//   ....[111]....
        /*07f8*/ 	.word	0x0000b460
        /*07fc*/ 	.word	0x00000000
        /*0800*/ 	.word	0x00000078
        /*0804*/ 	.short	0x010a
        /*0806*/ 	.byte	0xff
	.zero		1


	//   ....[112]....
        /*0808*/ 	.word	0x0000b4c0
        /*080c*/ 	.word	0x00000003
        /*0810*/ 	.word	0x00000050
        /*0814*/ 	.short	0x010a
        /*0816*/ 	.byte	0xff
	.zero		1


	//   ....[113]....
        /*0818*/ 	.word	0x0000b520
        /*081c*/ 	.word	0x00000003
        /*0820*/ 	.word	0x00000058
        /*0824*/ 	.short	0x010a
        /*0826*/ 	.byte	0xff
	.zero		1


	//   ....[114]....
        /*0828*/ 	.word	0x0000b580
        /*082c*/ 	.word	0x00000003
        /*0830*/ 	.word	0x00000060
        /*0834*/ 	.short	0x010a
        /*0836*/ 	.byte	0xff
	.zero		1


	//   ....[115]....
        /*0838*/ 	.word	0x0000b5e0
        /*083c*/ 	.word	0x00000003
        /*0840*/ 	.word	0x00000068
        /*0844*/ 	.short	0x010a
        /*0846*/ 	.byte	0xff
	.zero		1


	//   ....[116]....
        /*0848*/ 	.word	0x0000b640
        /*084c*/ 	.word	0x00000000
        /*0850*/ 	.word	0x00000050
        /*0854*/ 	.short	0x010a
        /*0856*/ 	.byte	0xff
	.zero		1


	//   ....[117]....
        /*0858*/ 	.word	0x0000b6a0
        /*085c*/ 	.word	0x00000000
        /*0860*/ 	.word	0x00000058
        /*0864*/ 	.short	0x010a
        /*0866*/ 	.byte	0xff
	.zero		1


	//   ....[118]....
        /*0868*/ 	.word	0x0000b700
        /*086c*/ 	.word	0x00000000
        /*0870*/ 	.word	0x00000060
        /*0874*/ 	.short	0x010a
        /*0876*/ 	.byte	0xff
	.zero		1


	//   ....[119]....
        /*0878*/ 	.word	0x0000b750
        /*087c*/ 	.word	0x00000000
        /*0880*/ 	.word	0x00000080
        /*0884*/ 	.short	0x010a
        /*0886*/ 	.byte	0xff
	.zero		1


	//   ....[120]....
        /*0888*/ 	.word	0x0000b7a0
        /*088c*/ 	.word	0x00000003
        /*0890*/ 	.word	0x00000030
        /*0894*/ 	.short	0x010a
        /*0896*/ 	.byte	0xff
	.zero		1


	//   ....[121]....
        /*0898*/ 	.word	0x0000b7f0
        /*089c*/ 	.word	0x0000006c
        /*08a0*/ 	.word	0x000000a0
        /*08a4*/ 	.short	0x010a
        /*08a6*/ 	.byte	0xff
	.zero		1


	//   ....[122]....
        /*08a8*/ 	.word	0x0000b840
        /*08ac*/ 	.word	0x00000076
        /*08b0*/ 	.word	0x00000030
        /*08b4*/ 	.short	0x010a
        /*08b6*/ 	.byte	0xff
	.zero		1


	//   ....[123]....
        /*08b8*/ 	.word	0x0000b890
        /*08bc*/ 	.word	0x00000000
        /*08c0*/ 	.word	0x00000030
        /*08c4*/ 	.short	0x010a
        /*08c6*/ 	.byte	0xff
	.zero		1


	//   ....[124]....
        /*08c8*/ 	.word	0x0000b8e0
        /*08cc*/ 	.word	0x00000000
        /*08d0*/ 	.word	0x00000030
        /*08d4*/ 	.short	0x010a
        /*08d6*/ 	.byte	0xff
	.zero		1


	//----- nvinfo : EIATTR_NUM_MBARRIERS
	.align		4
.L_48:
        /*08d8*/ 	.byte	0x03, 0x38
        /*08da*/ 	.short	0x001c


	//----- nvinfo : EIATTR_EXIT_INSTR_OFFSETS
	.align		4
        /*08dc*/ 	.byte	0x04, 0x1c
        /*08de*/ 	.short	(.L_50 - .L_49)


	//   ....[0]....
.L_49:
        /*08e0*/ 	.word	0x00002420


	//   ....[1]....
        /*08e4*/ 	.word	0x00002910


	//   ....[2]....
        /*08e8*/ 	.word	0x00002970


	//   ....[3]....
        /*08ec*/ 	.word	0x00003600


	//   ....[4]....
        /*08f0*/ 	.word	0x00004660


	//   ....[5]....
        /*08f4*/ 	.word	0x000046a0


	//   ....[6]....
        /*08f8*/ 	.word	0x0000aea0


	//----- nvinfo : EIATTR_MAX_THREADS
	.align		4
.L_50:
        /*08fc*/ 	.byte	0x04, 0x05
        /*08fe*/ 	.short	(.L_52 - .L_51)
.L_51:
        /*0900*/ 	.word	0x00000100
        /*0904*/ 	.word	0x00000001
        /*0908*/ 	.word	0x00000001


	//----- nvinfo : EIATTR_CRS_STACK_SIZE
	.align		4
.L_52:
        /*090c*/ 	.byte	0x04, 0x1e
        /*090e*/ 	.short	(.L_54 - .L_53)
.L_53:
        /*0910*/ 	.word	0x00000000


	//----- nvinfo : EIATTR_CBANK_PARAM_SIZE
	.align		4
.L_54:
        /*0914*/ 	.byte	0x03, 0x19
        /*0916*/ 	.short	0x0800


	//----- nvinfo : EIATTR_PARAM_CBANK
	.align		4
        /*0918*/ 	.byte	0x04, 0x0a
        /*091a*/ 	.short	(.L_56 - .L_55)
	.align		4
.L_55:
        /*091c*/ 	.word	index@(.nv.constant0._ZN7cutlass13device_kernelINS_4gemm6kernel13GemmUniversalIN4cute5tupleIJiiiiEEENS1_10collective13CollectiveMmaINS1_35MainloopSm100TmaUmmaWarpSpecializedILi3ELi2ELi2ENS5_IJNS4_1CILi1EEESB_SB_EEEEENS5_IJNSA_ILi128EEENSA_ILi256EEENSA_ILi32EEEEEEaNS5_IJlSB_lEEEaSI_NS4_8TiledMMAINS4_8MMA_AtomIJNS4_15SM100_MMA_S8_SSIaaiLi128ELi256ELNS4_4UMMA5MajorE0ELSN_0ELNSM_8SaturateE0EEEEEENS4_6LayoutISC_NS5_IJNSA_ILi0EEESS_SS_EEEEENS5_IJNS4_10UnderscoreESV_SV_EEEEENS4_13SM90_TMA_LOADENS4_14ComposedLayoutINS4_7SwizzleILi1ELi4ELi3EEENS4_18smem_ptr_flag_bitsILi8EEENSR_INS5_IJNSA_ILi8EEESG_EEENS5_IJSG_SB_EEEEEEEvNS4_8identityESY_S18_vS19_EENS_8epilogue10collective18CollectiveEpilogueINS1B_23Sm100TmaWarpSpecializedILi4ELi2ELi64ELb0ELb0EEEJSH_NS5_IJNSR_ISE_SB_EENSR_INSA_ILi64EEESB_EEEEEaSI_aSI_NS1B_6fusion15FusionCallbacksIS1F_NS1K_17LinearCombinationIaiaiLNS_15FloatRoundStyleE2EEESH_S1J_JEEENS4_5SM1004TMEM4LOAD26SM100_TMEM_LOAD_32dp32b64xESY_NSZ_INS10_ILi2ELi4ELi3EEES13_NSR_INS5_IJS14_S1H_EEENS5_IJS1H_SB_EEEEEEENS4_39AutoVectorizingCopyWithAssumedAlignmentILi128EEENS4_14SM90_TMA_STOREES1Y_S20_S20_EEEvvEEEEvNT_6ParamsE)
        /*0920*/ 	.short	0x0380
        /*0922*/ 	.short	0x0800


	//----- nvinfo : EIATTR_SW_WAR
	.align		4
.L_56:
        /*0924*/ 	.byte	0x04, 0x36
        /*0926*/ 	.short	(.L_58 - .L_57)
.L_57:
        /*0928*/ 	.word	0x00000008
.L_58:


//--------------------- .nv.callgraph             --------------------------
	.section	.nv.callgraph,"",@"SHT_CUDA_CALLGRAPH"
	.align	4
	.sectionentsize	8
	.align		4
        /*0000*/ 	.word	0x00000000
	.align		4
        /*0004*/ 	.word	0xffffffff
	.align		4
        /*0008*/ 	.word	index@(_ZN7cutlass13device_kernelINS_4gemm6kernel13GemmUniversalIN4cute5tupleIJiiiiEEENS1_10collective13CollectiveMmaINS1_35MainloopSm100TmaUmmaWarpSpecializedILi3ELi2ELi2ENS5_IJNS4_1CILi1EEESB_SB_EEEEENS5_IJNSA_ILi128EEENSA_ILi256EEENSA_ILi32EEEEEEaNS5_IJlSB_lEEEaSI_NS4_8TiledMMAINS4_8MMA_AtomIJNS4_15SM100_MMA_S8_SSIaaiLi128ELi256ELNS4_4UMMA5MajorE0ELSN_0ELNSM_8SaturateE0EEEEEENS4_6LayoutISC_NS5_IJNSA_ILi0EEESS_SS_EEEEENS5_IJNS4_10UnderscoreESV_SV_EEEEENS4_13SM90_TMA_LOADENS4_14ComposedLayoutINS4_7SwizzleILi1ELi4ELi3EEENS4_18smem_ptr_flag_bitsILi8EEENSR_INS5_IJNSA_ILi8EEESG_EEENS5_IJSG_SB_EEEEEEEvNS4_8identityESY_S18_vS19_EENS_8epilogue10collective18CollectiveEpilogueINS1B_23Sm100TmaWarpSpecializedILi4ELi2ELi64ELb0ELb0EEEJSH_NS5_IJNSR_ISE_SB_EENSR_INSA_ILi64EEESB_EEEEEaSI_aSI_NS1B_6fusion15FusionCallbacksIS1F_NS1K_17LinearCombinationIaiaiLNS_15FloatRoundStyleE2EEESH_S1J_JEEENS4_5SM1004TMEM4LOAD26SM100_TMEM_LOAD_32dp32b64xESY_NSZ_INS10_ILi2ELi4ELi3EEES13_NSR_INS5_IJS14_S1H_EEENS5_IJS1H_SB_EEEEEEENS4_39AutoVectorizingCopyWithAssumedAlignmentILi128EEENS4_14SM90_TMA_STOREES1Y_S20_S20_EEEvvEEEEvNT_6ParamsE)
	.align		4
        /*000c*/ 	.word	index@(__assertfail)
	.align		4
        /*0010*/ 	.word	0x00000000
	.align		4
        /*0014*/ 	.word	0xfffffffe
	.align		4
        /*0018*/ 	.word	0x00000000
	.align		4
        /*001c*/ 	.word	0xfffffffd
	.align		4
        /*0020*/ 	.word	0x00000000
	.align		4
        /*0024*/ 	.word	0xfffffffc


//--------------------- .nv.constant4             --------------------------
	.section	.nv.constant4,"a",@progbits
	.align	8
	.align		8
.nv.constant4:
        /*0000*/ 	.dword	__assertfail
	.align		8
        /*0008*/ 	.dword	__unnamed_1
	.align		8
        /*0010*/ 	.dword	__unnamed_2
	.align		8
        /*0018*/ 	.dword	__unnamed_3
	.align		8
        /*0020*/ 	.dword	_ZN40_INTERNAL_6b7b2a95_4_k_cu_dbc6d447_214894cuda3std3__45__cpo5beginE
	.align		8
        /*0028*/ 	.dword	_ZN40_INTERNAL_6b7b2a95_4_k_cu_dbc6d447_214894cuda3std3__45__cpo3endE
	.align		8
        /*0030*/ 	.dword	_ZN40_INTERNAL_6b7b2a95_4_k_cu_dbc6d447_214894cuda3std3__45__cpo6cbeginE
	.align		8
        /*0038*/ 	.dword	_ZN40_INTERNAL_6b7b2a95_4_k_cu_dbc6d447_214894cuda3std3__45__cpo4cendE
	.align		8
        /*0040*/ 	.dword	_ZN40_INTERNAL_6b7b2a95_4_k_cu_dbc6d447_214894cuda3std3__442_GLOBAL__N__6b7b2a95_4_k_cu_dbc6d447_214896ignoreE
	.align		8
        /*0048*/ 	.dword	_ZN40_INTERNAL_6b7b2a95_4_k_cu_dbc6d447_214894cuda3std3__419piecewise_constructE
	.align		8
        /*0050*/ 	.dword	_ZN40_INTERNAL_6b7b2a95_4_k_cu_dbc6d447_214894cuda3std3__48in_placeE
	.align		8
        /*0058*/ 	.dword	_ZN40_INTERNAL_6b7b2a95_4_k_cu_dbc6d447_214894cuda3std6ranges3__45__cpo4swapE
	.align		8
        /*0060*/ 	.dword	_ZN40_INTERNAL_6b7b2a95_4_k_cu_dbc6d447_214894cuda3std6ranges3__45__cpo9iter_moveE
	.align		8
        /*0068*/ 	.dword	_ZN40_INTERNAL_6b7b2a95_4_k_cu_dbc6d447_214894cute7productE
	.align		8
        /*0070*/ 	.dword	_ZN40_INTERNAL_6b7b2a95_4_k_cu_dbc6d447_214894cute1_E
	.align		8
        /*0078*/ 	.dword	$str$25
	.align		8
        /*0080*/ 	.dword	$str$26
	.align		8
        /*0088*/ 	.dword	$str$27
	.align		8
        /*0090*/ 	.dword	$str$28


//--------------------- .text._ZN7cutlass13device_kernelINS_4gemm6kernel13GemmUniversalIN4cute5tupleIJiiiiEEENS1_10collective13CollectiveMmaINS1_35MainloopSm100TmaUmmaWarpSpecializedILi3ELi2ELi2ENS5_IJNS4_1CILi1EEESB_SB_EEEEENS5_IJNSA_ILi128EEENSA_ILi256EEENSA_ILi32EEEEEEaNS5_IJlSB_lEEEaSI_NS4_8TiledMMAINS4_8MMA_AtomIJNS4_15SM100_MMA_S8_SSIaaiLi128ELi256ELNS4_4UMMA5MajorE0ELSN_0ELNSM_8SaturateE0EEEEEENS4_6LayoutISC_NS5_IJNSA_ILi0EEESS_SS_EEEEENS5_IJNS4_10UnderscoreESV_SV_EEEEENS4_13SM90_TMA_LOADENS4_14ComposedLayoutINS4_7SwizzleILi1ELi4ELi3EEENS4_18smem_ptr_flag_bitsILi8EEENSR_INS5_IJNSA_ILi8EEESG_EEENS5_IJSG_SB_EEEEEEEvNS4_8identityESY_S18_vS19_EENS_8epilogue10collective18CollectiveEpilogueINS1B_23Sm100TmaWarpSpecializedILi4ELi2ELi64ELb0ELb0EEEJSH_NS5_IJNSR_ISE_SB_EENSR_INSA_ILi64EEESB_EEEEEaSI_aSI_NS1B_6fusion15FusionCallbacksIS1F_NS1K_17LinearCombinationIaiaiLNS_15FloatRoundStyleE2EEESH_S1J_JEEENS4_5SM1004TMEM4LOAD26SM100_TMEM_LOAD_32dp32b64xESY_NSZ_INS10_ILi2ELi4ELi3EEES13_NSR_INS5_IJS14_S1H_EEENS5_IJS1H_SB_EEEEEEENS4_39AutoVectorizingCopyWithAssumedAlignmentILi128EEENS4_14SM90_TMA_STOREES1Y_S20_S20_EEEvvEEEEvNT_6ParamsE --------------------------
	.section	.text._ZN7cutlass13device_kernelINS_4gemm6kernel13GemmUniversalIN4cute5tupleIJiiiiEEENS1_10collective13CollectiveMmaINS1_35MainloopSm100TmaUmmaWarpSpecializedILi3ELi2ELi2ENS5_IJNS4_1CILi1EEESB_SB_EEEEENS5_IJNSA_ILi128EEENSA_ILi256EEENSA_ILi32EEEEEEaNS5_IJlSB_lEEEaSI_NS4_8TiledMMAINS4_8MMA_AtomIJNS4_15SM100_MMA_S8_SSIaaiLi128ELi256ELNS4_4UMMA5MajorE0ELSN_0ELNSM_8SaturateE0EEEEEENS4_6LayoutISC_NS5_IJNSA_ILi0EEESS_SS_EEEEENS5_IJNS4_10UnderscoreESV_SV_EEEEENS4_13SM90_TMA_LOADENS4_14ComposedLayoutINS4_7SwizzleILi1ELi4ELi3EEENS4_18smem_ptr_flag_bitsILi8EEENSR_INS5_IJNSA_ILi8EEESG_EEENS5_IJSG_SB_EEEEEEEvNS4_8identityESY_S18_vS19_EENS_8epilogue10collective18CollectiveEpilogueINS1B_23Sm100TmaWarpSpecializedILi4ELi2ELi64ELb0ELb0EEEJSH_NS5_IJNSR_ISE_SB_EENSR_INSA_ILi64EEESB_EEEEEaSI_aSI_NS1B_6fusion15FusionCallbacksIS1F_NS1K_17LinearCombinationIaiaiLNS_15FloatRoundStyleE2EEESH_S1J_JEEENS4_5SM1004TMEM4LOAD26SM100_TMEM_LOAD_32dp32b64xESY_NSZ_INS10_ILi2ELi4ELi3EEES13_NSR_INS5_IJS14_S1H_EEENS5_IJS1H_SB_EEEEEEENS4_39AutoVectorizingCopyWithAssumedAlignmentILi128EEENS4_14SM90_TMA_STOREES1Y_S20_S20_EEEvvEEEEvNT_6ParamsE,"ax",@progbits
	.align	128
.text._ZN7cutlass13device_kernelINS_4gemm6kernel13GemmUniversalIN4cute5tupleIJiiiiEEENS1_10collective13CollectiveMmaINS1_35MainloopSm100TmaUmmaWarpSpecializedILi3ELi2ELi2ENS5_IJNS4_1CILi1EEESB_SB_EEEEENS5_IJNSA_ILi128EEENSA_ILi256EEENSA_ILi32EEEEEEaNS5_IJlSB_lEEEaSI_NS4_8TiledMMAINS4_8MMA_AtomIJNS4_15SM100_MMA_S8_SSIaaiLi128ELi256ELNS4_4UMMA5MajorE0ELSN_0ELNSM_8SaturateE0EEEEEENS4_6LayoutISC_NS5_IJNSA_ILi0EEESS_SS_EEEEENS5_IJNS4_10UnderscoreESV_SV_EEEEENS4_13SM90_TMA_LOADENS4_14ComposedLayoutINS4_7SwizzleILi1ELi4ELi3EEENS4_18smem_ptr_flag_bitsILi8EEENSR_INS5_IJNSA_ILi8EEESG_EEENS5_IJSG_SB_EEEEEEEvNS4_8identityESY_S18_vS19_EENS_8epilogue10collective18CollectiveEpilogueINS1B_23Sm100TmaWarpSpecializedILi4ELi2ELi64ELb0ELb0EEEJSH_NS5_IJNSR_ISE_SB_EENSR_INSA_ILi64EEESB_EEEEEaSI_aSI_NS1B_6fusion15FusionCallbacksIS1F_NS1K_17LinearCombinationIaiaiLNS_15FloatRoundStyleE2EEESH_S1J_JEEENS4_5SM1004TMEM4LOAD26SM100_TMEM_LOAD_32dp32b64xESY_NSZ_INS10_ILi2ELi4ELi3EEES13_NSR_INS5_IJS14_S1H_EEENS5_IJS1H_SB_EEEEEEENS4_39AutoVectorizingCopyWithAssumedAlignmentILi128EEENS4_14SM90_TMA_STOREES1Y_S20_S20_EEEvvEEEEvNT_6ParamsE:
        .type           _ZN7cutlass13device_kernelINS_4gemm6kernel13GemmUniversalIN4cute5tupleIJiiiiEEENS1_10collective13CollectiveMmaINS1_35MainloopSm100TmaUmmaWarpSpecializedILi3ELi2ELi2ENS5_IJNS4_1CILi1EEESB_SB_EEEEENS5_IJNSA_ILi128EEENSA_ILi256EEENSA_ILi32EEEEEEaNS5_IJlSB_lEEEaSI_NS4_8TiledMMAINS4_8MMA_AtomIJNS4_15SM100_MMA_S8_SSIaaiLi128ELi256ELNS4_4UMMA5MajorE0ELSN_0ELNSM_8SaturateE0EEEEEENS4_6LayoutISC_NS5_IJNSA_ILi0EEESS_SS_EEEEENS5_IJNS4_10UnderscoreESV_SV_EEEEENS4_13SM90_TMA_LOADENS4_14ComposedLayoutINS4_7SwizzleILi1ELi4ELi3EEENS4_18smem_ptr_flag_bitsILi8EEENSR_INS5_IJNSA_ILi8EEESG_EEENS5_IJSG_SB_EEEEEEEvNS4_8identityESY_S18_vS19_EENS_8epilogue10collective18CollectiveEpilogueINS1B_23Sm100TmaWarpSpecializedILi4ELi2ELi64ELb0ELb0EEEJSH_NS5_IJNSR_ISE_SB_EENSR_INSA_ILi64EEESB_EEEEEaSI_aSI_NS1B_6fusion15FusionCallbacksIS1F_NS1K_17LinearCombinationIaiaiLNS_15FloatRoundStyleE2EEESH_S1J_JEEENS4_5SM1004TMEM4LOAD26SM100_TMEM_LOAD_32dp32b64xESY_NSZ_INS10_ILi2ELi4ELi3EEES13_NSR_INS5_IJS14_S1H_EEENS5_IJS1H_SB_EEEEEEENS4_39AutoVectorizingCopyWithAssumedAlignmentILi128EEENS4_14SM90_TMA_STOREES1Y_S20_S20_EEEvvEEEEvNT_6ParamsE,@function
        .size           _ZN7cutlass13device_kernelINS_4gemm6kernel13GemmUniversalIN4cute5tupleIJiiiiEEENS1_10collective13CollectiveMmaINS1_35MainloopSm100TmaUmmaWarpSpecializedILi3ELi2ELi2ENS5_IJNS4_1CILi1EEESB_SB_EEEEENS5_IJNSA_ILi128EEENSA_ILi256EEENSA_ILi32EEEEEEaNS5_IJlSB_lEEEaSI_NS4_8TiledMMAINS4_8MMA_AtomIJNS4_15SM100_MMA_S8_SSIaaiLi128ELi256ELNS4_4UMMA5MajorE0ELSN_0ELNSM_8SaturateE0EEEEEENS4_6LayoutISC_NS5_IJNSA_ILi0EEESS_SS_EEEEENS5_IJNS4_10UnderscoreESV_SV_EEEEENS4_13SM90_TMA_LOADENS4_14ComposedLayoutINS4_7SwizzleILi1ELi4ELi3EEENS4_18smem_ptr_flag_bitsILi8EEENSR_INS5_IJNSA_ILi8EEESG_EEENS5_IJSG_SB_EEEEEEEvNS4_8identityESY_S18_vS19_EENS_8epilogue10collective18CollectiveEpilogueINS1B_23Sm100TmaWarpSpecializedILi4ELi2ELi64ELb0ELb0EEEJSH_NS5_IJNSR_ISE_SB_EENSR_INSA_ILi64EEESB_EEEEEaSI_aSI_NS1B_6fusion15FusionCallbacksIS1F_NS1K_17LinearCombinationIaiaiLNS_15FloatRoundStyleE2EEESH_S1J_JEEENS4_5SM1004TMEM4LOAD26SM100_TMEM_LOAD_32dp32b64xESY_NSZ_INS10_ILi2ELi4ELi3EEES13_NSR_INS5_IJS14_S1H_EEENS5_IJS1H_SB_EEEEEEENS4_39AutoVectorizingCopyWithAssumedAlignmentILi128EEENS4_14SM90_TMA_STOREES1Y_S20_S20_EEEvvEEEEvNT_6ParamsE,(.L_x_161 - _ZN7cutlass13device_kernelINS_4gemm6kernel13GemmUniversalIN4cute5tupleIJiiiiEEENS1_10collective13CollectiveMmaINS1_35MainloopSm100TmaUmmaWarpSpecializedILi3ELi2ELi2ENS5_IJNS4_1CILi1EEESB_SB_EEEEENS5_IJNSA_ILi128EEENSA_ILi256EEENSA_ILi32EEEEEEaNS5_IJlSB_lEEEaSI_NS4_8TiledMMAINS4_8MMA_AtomIJNS4_15SM100_MMA_S8_SSIaaiLi128ELi256ELNS4_4UMMA5MajorE0ELSN_0ELNSM_8SaturateE0EEEEEENS4_6LayoutISC_NS5_IJNSA_ILi0EEESS_SS_EEEEENS5_IJNS4_10UnderscoreESV_SV_EEEEENS4_13SM90_TMA_LOADENS4_14ComposedLayoutINS4_7SwizzleILi1ELi4ELi3EEENS4_18smem_ptr_flag_bitsILi8EEENSR_INS5_IJNSA_ILi8EEESG_EEENS5_IJSG_SB_EEEEEEEvNS4_8identityESY_S18_vS19_EENS_8epilogue10collective18CollectiveEpilogueINS1B_23Sm100TmaWarpSpecializedILi4ELi2ELi64ELb0ELb0EEEJSH_NS5_IJNSR_ISE_SB_EENSR_INSA_ILi64EEESB_EEEEEaSI_aSI_NS1B_6fusion15FusionCallbacksIS1F_NS1K_17LinearCombinationIaiaiLNS_15FloatRoundStyleE2EEESH_S1J_JEEENS4_5SM1004TMEM4LOAD26SM100_TMEM_LOAD_32dp32b64xESY_NSZ_INS10_ILi2ELi4ELi3EEES13_NSR_INS5_IJS14_S1H_EEENS5_IJS1H_SB_EEEEEEENS4_39AutoVectorizingCopyWithAssumedAlignmentILi128EEENS4_14SM90_TMA_STOREES1Y_S20_S20_EEEvvEEEEvNT_6ParamsE)
        .other          _ZN7cutlass13device_kernelINS_4gemm6kernel13GemmUniversalIN4cute5tupleIJiiiiEEENS1_10collective13CollectiveMmaINS1_35MainloopSm100TmaUmmaWarpSpecializedILi3ELi2ELi2ENS5_IJNS4_1CILi1EEESB_SB_EEEEENS5_IJNSA_ILi128EEENSA_ILi256EEENSA_ILi32EEEEEEaNS5_IJlSB_lEEEaSI_NS4_8TiledMMAINS4_8MMA_AtomIJNS4_15SM100_MMA_S8_SSIaaiLi128ELi256ELNS4_4UMMA5MajorE0ELSN_0ELNSM_8SaturateE0EEEEEENS4_6LayoutISC_NS5_IJNSA_ILi0EEESS_SS_EEEEENS5_IJNS4_10UnderscoreESV_SV_EEEEENS4_13SM90_TMA_LOADENS4_14ComposedLayoutINS4_7SwizzleILi1ELi4ELi3EEENS4_18smem_ptr_flag_bitsILi8EEENSR_INS5_IJNSA_ILi8EEESG_EEENS5_IJSG_SB_EEEEEEEvNS4_8identityESY_S18_vS19_EENS_8epilogue10collective18CollectiveEpilogueINS1B_23Sm100TmaWarpSpecializedILi4ELi2ELi64ELb0ELb0EEEJSH_NS5_IJNSR_ISE_SB_EENSR_INSA_ILi64EEESB_EEEEEaSI_aSI_NS1B_6fusion15FusionCallbacksIS1F_NS1K_17LinearCombinationIaiaiLNS_15FloatRoundStyleE2EEESH_S1J_JEEENS4_5SM1004TMEM4LOAD26SM100_TMEM_LOAD_32dp32b64xESY_NSZ_INS10_ILi2ELi4ELi3EEES13_NSR_INS5_IJS14_S1H_EEENS5_IJS1H_SB_EEEEEEENS4_39AutoVectorizingCopyWithAssumedAlignmentILi128EEENS4_14SM90_TMA_STOREES1Y_S20_S20_EEEvvEEEEvNT_6ParamsE,@"STO_CUDA_ENTRY STV_DEFAULT"
_ZN7cutlass13device_kernelINS_4gemm6kernel13GemmUniversalIN4cute5tupleIJiiiiEEENS1_10collective13CollectiveMmaINS1_35MainloopSm100TmaUmmaWarpSpecializedILi3ELi2ELi2ENS5_IJNS4_1CILi1EEESB_SB_EEEEENS5_IJNSA_ILi128EEENSA_ILi256EEENSA_ILi32EEEEEEaNS5_IJlSB_lEEEaSI_NS4_8TiledMMAINS4_8MMA_AtomIJNS4_15SM100_MMA_S8_SSIaaiLi128ELi256ELNS4_4UMMA5MajorE0ELSN_0ELNSM_8SaturateE0EEEEEENS4_6LayoutISC_NS5_IJNSA_ILi0EEESS_SS_EEEEENS5_IJNS4_10UnderscoreESV_SV_EEEEENS4_13SM90_TMA_LOADENS4_14ComposedLayoutINS4_7SwizzleILi1ELi4ELi3EEENS4_18smem_ptr_flag_bitsILi8EEENSR_INS5_IJNSA_ILi8EEESG_EEENS5_IJSG_SB_EEEEEEEvNS4_8identityESY_S18_vS19_EENS_8epilogue10collective18CollectiveEpilogueINS1B_23Sm100TmaWarpSpecializedILi4ELi2ELi64ELb0ELb0EEEJSH_NS5_IJNSR_ISE_SB_EENSR_INSA_ILi64EEESB_EEEEEaSI_aSI_NS1B_6fusion15FusionCallbacksIS1F_NS1K_17LinearCombinationIaiaiLNS_15FloatRoundStyleE2EEESH_S1J_JEEENS4_5SM1004TMEM4LOAD26SM100_TMEM_LOAD_32dp32b64xESY_NSZ_INS10_ILi2ELi4ELi3EEES13_NSR_INS5_IJS14_S1H_EEENS5_IJS1H_SB_EEEEEEENS4_39AutoVectorizingCopyWithAssumedAlignmentILi128EEENS4_14SM90_TMA_STOREES1Y_S20_S20_EEEvvEEEEvNT_6ParamsE:
[----:B------:R-:W1:Y:S01]  /*0000*/  LDC R1, c[0x0][0x37c] ;  /* 0x0000df00ff017b82 */ /* 0x000e620000000800 */
[----:B------:R-:W2:Y:S01]  /*0010*/  S2R R167, SR_TID.X ;  /* 0x0000000000a77919 */ /* 0x000ea20000002100 */
[----:B------:R-:W3:Y:S01]  /*0020*/  LDCU.64 UR4, c[0x0][0x890] ;  /* 0x00011200ff0477ac */ /* 0x000ee20008000a00 */
[----:B------:R-:W-:Y:S02]  /*0030*/  PRMT R151, RZ, 0x7610, R151 ;  /* 0x00007610ff977816 */ /* 0x000fe40000000097 */
[----:B------:R-:W-:Y:S01]  /*0040*/  ELECT P5, URZ, PT ;  /* 0x0000000000ff782f */ /* 0x000fe200038a0000 */
[----:B------:R-:W4:Y:S01]  /*0050*/  LDCU.64 UR46, c[0x0][0x358] ;  /* 0x00006b00ff2e77ac */ /* 0x000f220008000a00 */
[----:B---3--:R-:W-:-:S04]  /*0060*/  UISETP.NE.U32.AND UP0, UPT, UR4, URZ, UPT ;  /* 0x000000ff0400728c */ /* 0x008fc8000bf05070 */
[----:B------:R-:W-:Y:S01]  /*0070*/  UISETP.NE.AND.EX UP0, UPT, UR5, URZ, UPT, UP0 ;  /* 0x000000ff0500728c */ /* 0x000fe2000bf05300 */
[----:B--2---:R-:W-:-:S05]  /*0080*/  SHF.R.U32.HI R154, RZ, 0x5, R167 ;  /* 0x00000005ff9a7819 */ /* 0x004fca00000116a7 */
[----:B------:R-:W2:Y:S02]  /*0090*/  SHFL.IDX PT, R0, R154, RZ, 0x1f ;  /* 0x00001fff9a007589 */ /* 0x000ea400000e0000 */
[----:B--2---:R-:W-:Y:S01]  /*00a0*/  R2UR UR8, R0 ;  /* 0x00000000000872ca */ /* 0x004fe200000e0000 */
[----:B-1--4-:R-:W-:-:S14]  /*00b0*/  BRA.U UP0, `(.L_x_0) ;  /* 0x00000001002c7547 */ /* 0x012fdc000b800000 */
[----:B------:R-:W1:Y:S02]  /*00c0*/  LDCU.64 UR6, c[0x0][0x888] ;  /* 0x00011100ff0677ac */ /* 0x000e640008000a00 */
[----:B-1----:R-:W-:-:S04]  /*00d0*/  UISETP.NE.U32.AND UP0, UPT, UR6, URZ, UPT ;  /* 0x000000ff0600728c */ /* 0x002fc8000bf05070 */
[----:B------:R-:W-:-:S09]  /*00e0*/  UISETP.NE.AND.EX UP0, UPT, UR7, URZ, UPT, UP0 ;  /* 0x000000ff0700728c */ /* 0x000fd2000bf05300 */
[----:B------:R-:W-:Y:S05]  /*00f0*/  BRA.U !UP0, `(.L_x_1) ;  /* 0x0000000108107547 */ /* 0x000fea000b800000 */
[----:B------:R-:W1:Y:S02]  /*0100*/  LDC.64 R82, c[0x0][0x888] ;  /* 0x00022200ff527b82 */ /* 0x000e640000000a00 */
[----:B-1----:R1:W5:Y:S01]  /*0110*/  LDG.E R82, desc[UR46][R82.64] ;  /* 0x0000002e52527981 */ /* 0x002362000c1e1900 */
[----:B------:R-:W-:Y:S01]  /*0120*/  HFMA2 R151, -RZ, RZ, 0, 5.9604644775390625e-08 ;  /* 0x00000001ff977431 */ /* 0x000fe200000001ff */
[----:B------:R-:W-:Y:S05]  /*0130*/  BRA `(.L_x_0) ;  /* 0x00000000000c7947 */ /* 0x000fea0003800000 */
.L_x_1:
[----:B------:R-:W1:Y:S01]  /*0140*/  LDCU UR6, c[0x0][0x880] ;  /* 0x00011000ff0677ac */ /* 0x000e620008000800 */
[----:B------:R-:W-:Y:S01]  /*0150*/  HFMA2 R151, -RZ, RZ, 0, 5.9604644775390625e-08 ;  /* 0x00000001ff977431 */ /* 0x000fe200000001ff */
[----:B-1----:R-:W-:-:S07]  /*0160*/  MOV R82, UR6 ;  /* 0x0000000600527c02 */ /* 0x002fce0008000f00 */
.L_x_0:
[----:B------:R-:W2:Y:S02]  /*0170*/  LDCU.64 UR6, c[0x0][0x8b0] ;  /* 0x00011600ff0677ac */ /* 0x000ea40008000a00 */
[----:B--2---:R-:W-:-:S04]  /*0180*/  UISETP.NE.U32.AND UP0, UPT, UR6, URZ, UPT ;  /* 0x000000ff0600728c */ /* 0x004fc8000bf05070 */
[----:B------:R-:W-:-:S09]  /*0190*/  UISETP.NE.AND.EX UP0, UPT, UR7, URZ, UPT, UP0 ;  /* 0x000000ff0700728c */ /* 0x000fd2000bf05300 */
[----:B------:R-:W-:Y:S05]  /*01a0*/  BRA.U UP0, `(.L_x_2) ;  /* 0x0000000100247547 */ /* 0x000fea000b800000 */
[----:B------:R-:W2:Y:S02]  /*01b0*/  LDCU.64 UR6, c[0x0][0x8a8] ;  /* 0x00011500ff0677ac */ /* 0x000ea40008000a00 */
[----:B--2---:R-:W-:-:S04]  /*01c0*/  UISETP.NE.U32.AND UP0, UPT, UR6, URZ, UPT ;  /* 0x000000ff0600728c */ /* 0x004fc8000bf05070 */
[----:B------:R-:W-:-:S09]  /*01d0*/  UISETP.NE.AND.EX UP0, UPT, UR7, URZ, UPT, UP0 ;  /* 0x000000ff0700728c */ /* 0x000fd2000bf05300 */
[----:B------:R-:W-:Y:S05]  /*01e0*/  BRA.U !UP0, `(.L_x_3) ;  /* 0x00000001080c7547 */ /* 0x000fea000b800000 */
[----:B------:R-:W2:Y:S02]  /*01f0*/  LDC.64 R78, c[0x0][0x8a8] ;  /* 0x00022a00ff4e7b82 */ /* 0x000ea40000000a00 */
[----:B--2---:R2:W5:Y:S01]  /*0200*/  LDG.E R78, desc[UR46][R78.64] ;  /* 0x0000002e4e4e7981 */ /* 0x004562000c1e1900 */
[----:B------:R-:W-:Y:S05]  /*0210*/  BRA `(.L_x_2) ;  /* 0x0000000000087947 */ /* 0x000fea0003800000 */
.L_x_3:
[----:B------:R-:W2:Y:S02]  /*0220*/  LDCU UR6, c[0x0][0x8a0] ;  /* 0x00011400ff0677ac */ /* 0x000ea40008000800 */
[----:B--2---:R-:W-:Y:S02]  /*0230*/  MOV R78, UR6 ;  /* 0x00000006004e7c02 */ /* 0x004fe40008000f00 */
.L_x_2:
[----:B------:R-:W-:Y:S01]  /*0240*/  IMAD.U32 R0, RZ, RZ, UR8 ;  /* 0x00000008ff007e24 */ /* 0x000fe2000f8e00ff */
[----:B------:R-:W-:Y:S04]  /*0250*/  BSSY.RECONVERGENT B0, `(.L_x_4) ;  /* 0x000000c000007945 */ /* 0x000fe80003800200 */
[C---:B------:R-:W-:Y:S02]  /*0260*/  ISETP.NE.OR P1, PT, R0.reuse, 0x1, !P5 ;  /* 0x000000010000780c */ /* 0x040fe40006f25670 */
[----:B------:R-:W-:-:S11]  /*0270*/  ISETP.NE.OR P0, PT, R0, 0x3, !P5 ;  /* 0x000000030000780c */ /* 0x000fd60006f05670 */
[----:B------:R-:W-:Y:S05]  /*0280*/  @P1 BRA `(.L_x_5) ;  /* 0x0000000000201947 */ /* 0x000fea0003800000 */
[----:B------:R-:W3:Y:S02]  /*0290*/  LDCU.64 UR6, c[0x0][0x348] ;  /* 0x00006900ff0677ac */ /* 0x000ee40008000a00 */
[----:B---3--:R-:W-:Y:S02]  /*02a0*/  UIADD3 UR10, UP1, UPT, UR6, 0x80, URZ ;  /* 0x00000080060a7890 */ /* 0x008fe4000ff3e0ff */
[----:B------:R-:W-:Y:S02]  /*02b0*/  UIADD3 UR6, UP0, UPT, UR6, 0x180, URZ ;  /* 0x0000018006067890 */ /* 0x000fe4000ff1e0ff */
[----:B------:R-:W-:Y:S02]  /*02c0*/  UIADD3.X UR11, UPT, UPT, URZ, UR7, URZ, UP1, !UPT ;  /* 0x00000007ff0b7290 */ /* 0x000fe40008ffe4ff */
[----:B------:R-:W-:-:S07]  /*02d0*/  UIADD3.X UR7, UPT, UPT, URZ, UR7, URZ, UP0, !UPT ;  /* 0x00000007ff077290 */ /* 0x000fce00087fe4ff */
[----:B------:R3:W-:Y:S02]  /*02e0*/  UTMACCTL.PF [UR10] ;  /* 0x000000000a0079b9 */ /* 0x0007e40008040000 */
[----:B------:R3:W-:Y:S02]  /*02f0*/  UTMACCTL.PF [UR6] ;  /* 0x00000000060079b9 */ /* 0x0007e40008040000 */
[----:B---3--:R-:W-:Y:S01]  /*0300*/  NOP ;  /* 0x0000000000007918 */ /* 0x008fe20000000000 */
.L_x_5:
[----:B------:R-:W-:Y:S05]  /*0310*/  BSYNC.RECONVERGENT B0 ;  /* 0x0000000000007941 */ /* 0x000fea0003800200 */
.L_x_4:
[----:B------:R-:W-:Y:S04]  /*0320*/  BSSY.RECONVERGENT B0, `(.L_x_6) ;  /* 0x000000a000007945 */ /* 0x000fe80003800200 */
        /* <DEDUP_REMOVED lines=9> */
.L_x_7:
[----:B------:R-:W-:Y:S05]  /*03c0*/  BSYNC.RECONVERGENT B0 ;  /* 0x0000000000007941 */ /* 0x000fea0003800200 */
.L_x_6:
[----:B------:R-:W3:Y:S01]  /*03d0*/  LDCU.64 UR6, c[0x0][0x888] ;  /* 0x00011100ff0677ac */ /* 0x000ee20008000a00 */
[----:B------:R-:W-:Y:S02]  /*03e0*/  UISETP.EQ.U32.AND UP1, UPT, UR4, URZ, UPT ;  /* 0x000000ff0400728c */ /* 0x000fe4000bf22070 */
[----:B------:R-:W-:Y:S02]  /*03f0*/  UPLOP3.LUT UP2, UPT, UPT, UPT, UPT, 0x80, 0x8 ;  /* 0x000000000008789c */ /* 0x000fe40003f4f070 */
[----:B---3--:R-:W-:-:S04]  /*0400*/  UISETP.NE.U32.AND UP0, UPT, UR6, URZ, UPT ;  /* 0x000000ff0600728c */ /* 0x008fc8000bf05070 */
[----:B------:R-:W-:-:S04]  /*0410*/  UISETP.NE.AND.EX UP0, UPT, UR7, URZ, UPT, UP0 ;  /* 0x000000ff0700728c */ /* 0x000fc8000bf05300 */
[----:B------:R-:W-:-:S04]  /*0420*/  UISETP.EQ.OR.EX UP3, UPT, UR5, URZ, !UP0, UP1 ;  /* 0x000000ff0500728c */ /* 0x000fc8000c762710 */
[----:B------:R-:W-:-:S05]  /*0430*/  UP2UR UR50, UPR, URZ, 0x8 ;  /* 0x00000008ff327883 */ /* 0x000fca0008000000 */
[----:B------:R-:W-:Y:S07]  /*0440*/  BRA.U !UP3, `(.L_x_8) ;  /* 0x000000010b207547 */ /* 0x000fee000b800000 */
[----:B-----5:R-:W-:Y:S01]  /*0450*/  R2UR UR6, R82 ;  /* 0x00000000520672ca */ /* 0x020fe200000e0000 */
[----:B------:R-:W-:Y:S02]  /*0460*/  UISETP.NE.U32.AND UP2, UPT, UR4, URZ, UPT ;  /* 0x000000ff0400728c */ /* 0x000fe4000bf45070 */
[----:B------:R-:W-:Y:S02]  /*0470*/  USEL UR4, URZ, 0xffffffff, UP0 ;  /* 0xffffffffff047887 */ /* 0x000fe40008000000 */
[----:B------:R-:W-:-:S08]  /*0480*/  UISETP.NE.AND.EX UP2, UPT, UR5, URZ, UPT, UP2 ;  /* 0x000000ff0500728c */ /* 0x000fd0000bf45320 */
[----:B------:R-:W-:-:S04]  /*0490*/  UISETP.NE.AND UP1, UPT, UR6, URZ, UPT ;  /* 0x000000ff0600728c */ /* 0x000fc8000bf25270 */
[----:B------:R-:W-:-:S04]  /*04a0*/  @!UP2 USEL UR4, URZ, 0xffffffff, UP1 ;  /* 0xffffffffff04a887 */ /* 0x000fc80008800000 */
[----:B------:R-:W-:-:S04]  /*04b0*/  ULOP3.LUT UR4, UR4, 0x1, URZ, 0xc0, !UPT ;  /* 0x0000000104047892 */ /* 0x000fc8000f8ec0ff */
[----:B------:R-:W-:-:S11]  /*04c0*/  UISETP.NE.U32.AND UP2, UPT, UR4, 0x1, UPT ;  /* 0x000000010400788c */ /* 0x000fd6000bf45070 */
.L_x_8:
[----:B------:R-:W3:Y:S01]  /*04d0*/  SHFL.IDX PT, R2, R154, RZ, 0x1f ;  /* 0x00001fff9a027589 */ /* 0x000ee200000e0000 */
[----:B------:R-:W-:-:S04]  /*04e0*/  UISETP.NE.AND UP1, UPT, UR8, 0x2, UPT ;  /* 0x000000020800788c */ /* 0x000fc8000bf25270 */
[----:B------:R-:W-:Y:S01]  /*04f0*/  USEL UR6, URZ, 0x1, UP1 ;  /* 0x00000001ff067887 */ /* 0x000fe20008800000 */
[----:B---3--:R-:W-:-:S13]  /*0500*/  ISETP.NE.AND P0, PT, R2, RZ, PT ;  /* 0x000000ff0200720c */ /* 0x008fda0003f05270 */
[----:B------:R-:W-:Y:S05]  /*0510*/  @P0 BRA `(.L_x_9) ;  /* 0x0000000000400947 */ /* 0x000fea0003800000 */
[----:B------:R-:W3:Y:S01]  /*0520*/  S2UR UR5, SR_CgaCtaId ;  /* 0x00000000000579c3 */ /* 0x000ee20000008800 */
[----:B------:R-:W-:Y:S01]  /*0530*/  UMOV UR7, 0x400 ;  /* 0x0000040000077882 */ /* 0x000fe20000000000 */
[----:B------:R-:W-:Y:S01]  /*0540*/  UMOV UR4, 0x1 ;  /* 0x0000000100047882 */ /* 0x000fe20000000000 */
[----:B------:R-:W-:Y:S01]  /*0550*/  ELECT P0, URZ, PT ;  /* 0x0000000000ff782f */ /* 0x000fe20003800000 */
[----:B------:R-:W-:-:S04]  /*0560*/  UIADD3 UR10, UPT, UPT, -UR4, 0x100000, URZ ;  /* 0x00100000040a7890 */ /* 0x000fc8000fffe1ff */
[----:B------:R-:W-:Y:S02]  /*0570*/  USHF.L.U32 UR11, UR10, 0xb, URZ ;  /* 0x0000000b0a0b7899 */ /* 0x000fe400080006ff */
[----:B------:R-:W-:Y:S02]  /*0580*/  USHF.L.U32 UR10, UR10, 0x1, URZ ;  /* 0x000000010a0a7899 */ /* 0x000fe400080006ff */
[----:B---3--:R-:W-:Y:S01]  /*0590*/  ULEA UR5, UR5, UR7, 0x18 ;  /* 0x0000000705057291 */ /* 0x008fe2000f8ec0ff */
[----:B------:R-:W3:Y:S11]  /*05a0*/  FENCE.VIEW.ASYNC.S ;  /* 0x00000000000073c6 */ /* 0x000ef60000000000 */
[----:B---3--:R3:W4:Y:S01]  /*05b0*/  SYNCS.EXCH.64 URZ, [UR5], UR10 ;  /* 0x0000000a05ff75b2 */ /* 0x0087220008000100 */
[----:B------:R3:W1:Y:S01]  /*05c0*/  SYNCS.EXCH.64 URZ, [UR5+0x18], UR10 ;  /* 0x0000180a05ff75b2 */ /* 0x0006620008000100 */
[----:B------:R3:W1:Y:S01]  /*05d0*/  SYNCS.EXCH.64 URZ, [UR5+0x8], UR10 ;  /* 0x0000080a05ff75b2 */ /* 0x0006620008000100 */
[----:B------:R3:W1:Y:S01]  /*05e0*/  SYNCS.EXCH.64 URZ, [UR5+0x20], UR10 ;  /* 0x0000200a05ff75b2 */ /* 0x0006620008000100 */
[----:B------:R3:W1:Y:S01]  /*05f0*/  SYNCS.EXCH.64 URZ, [UR5+0x10], UR10 ;  /* 0x0000100a05ff75b2 */ /* 0x0006620008000100 */
[----:B------:R3:W1:Y:S01]  /*0600*/  SYNCS.EXCH.64 URZ, [UR5+0x28], UR10 ;  /* 0x0000280a05ff75b2 */ /* 0x0006620008000100 */
[----:B------:R-:W-:Y:S01]  /*0610*/  NOP ;  /* 0x0000000000007918 */ /* 0x000fe20000000000 */
.L_x_9:
[----:B------:R-:W2:Y:S01]  /*0620*/  SHFL.IDX PT, R2, R154, RZ, 0x1f ;  /* 0x00001fff9a027589 */ /* 0x000ea200000e0000 */
[----:B------:R-:W-:Y:S01]  /*0630*/  NOP ;  /* 0x0000000000007918 */ /* 0x000fe20000000000 */
[----:B--2---:R-:W-:-:S13]  /*0640*/  ISETP.NE.AND P0, PT, R2, 0x1, PT ;  /* 0x000000010200780c */ /* 0x004fda0003f05270 */
[----:B------:R-:W-:Y:S05]  /*0650*/  @P0 BRA `(.L_x_10) ;  /* 0x0000000000580947 */ /* 0x000fea0003800000 */
[----:B------:R-:W2:Y:S01]  /*0660*/  S2UR UR7, SR_CgaCtaId ;  /* 0x00000000000779c3 */ /* 0x000ea20000008800 */
[----:B------:R-:W-:Y:S01]  /*0670*/  UMOV UR9, 0x400 ;  /* 0x0000040000097882 */ /* 0x000fe20000000000 */
[----:B---3--:R-:W-:Y:S01]  /*0680*/  UMOV UR5, 0x20 ;  /* 0x0000002000057882 */ /* 0x008fe20000000000 */
[----:B------:R-:W-:Y:S01]  /*0690*/  UMOV UR4, 0x80 ;  /* 0x0000008000047882 */ /* 0x000fe20000000000 */
[----:B------:R-:W-:-:S04]  /*06a0*/  UIADD3 UR10, UPT, UPT, -UR5, 0x100000, URZ ;  /* 0x00100000050a7890 */ /* 0x000fc8000fffe1ff */
[----:B------:R-:W-:Y:S02]  /*06b0*/  USHF.L.U32 UR11, UR10, 0xb, URZ ;  /* 0x0000000b0a0b7899 */ /* 0x000fe400080006ff */
[----:B------:R-:W-:Y:S02]  /*06c0*/  USHF.L.U32 UR10, UR10, 0x1, URZ ;  /* 0x000000010a0a7899 */ /* 0x000fe400080006ff */
[----:B------:R-:W-:-:S04]  /*06d0*/  UIADD3 UR4, UPT, UPT, -UR4, 0x100000, URZ ;  /* 0x0010000004047890 */ /* 0x000fc8000fffe1ff */
[----:B------:R-:W-:Y:S02]  /*06e0*/  USHF.L.U32 UR5, UR4, 0xb, URZ ;  /* 0x0000000b04057899 */ /* 0x000fe400080006ff */
[----:B------:R-:W-:Y:S01]  /*06f0*/  USHF.L.U32 UR4, UR4, 0x1, URZ ;  /* 0x0000000104047899 */ /* 0x000fe200080006ff */
[----:B------:R-:W-:Y:S01]  /*0700*/  ELECT P0, URZ, PT ;  /* 0x0000000000ff782f */ /* 0x000fe20003800000 */
[----:B--2---:R-:W-:Y:S01]  /*0710*/  ULEA UR7, UR7, UR9, 0x18 ;  /* 0x0000000907077291 */ /* 0x004fe2000f8ec0ff */
[----:B------:R-:W2:Y:S11]  /*0720*/  FENCE.VIEW.ASYNC.S ;  /* 0x00000000000073c6 */ /* 0x000eb60000000000 */
[----:B--2---:R2:W3:Y:S01]  /*0730*/  SYNCS.EXCH.64 URZ, [UR7+0x30], UR10 ;  /* 0x0000300a07ff75b2 */ /* 0x0044e20008000100 */
[----:B------:R2:W1:Y:S01]  /*0740*/  SYNCS.EXCH.64 URZ, [UR7+0x50], UR4 ;  /* 0x0000500407ff75b2 */ /* 0x0004620008000100 */
[----:B------:R2:W1:Y:S01]  /*0750*/  SYNCS.EXCH.64 URZ, [UR7+0x38], UR10 ;  /* 0x0000380a07ff75b2 */ /* 0x0004620008000100 */
[----:B------:R2:W1:Y:S01]  /*0760*/  SYNCS.EXCH.64 URZ, [UR7+0x58], UR4 ;  /* 0x0000580407ff75b2 */ /* 0x0004620008000100 */
[----:B------:R2:W1:Y:S01]  /*0770*/  SYNCS.EXCH.64 URZ, [UR7+0x40], UR10 ;  /* 0x0000400a07ff75b2 */ /* 0x0004620008000100 */
[----:B------:R2:W1:Y:S01]  /*0780*/  SYNCS.EXCH.64 URZ, [UR7+0x60], UR4 ;  /* 0x0000600407ff75b2 */ /* 0x0004620008000100 */
[----:B------:R2:W1:Y:S01]  /*0790*/  SYNCS.EXCH.64 URZ, [UR7+0x48], UR10 ;  /* 0x0000480a07ff75b2 */ /* 0x0004620008000100 */
[----:B------:R2:W1:Y:S01]  /*07a0*/  SYNCS.EXCH.64 URZ, [UR7+0x68], UR4 ;  /* 0x0000680407ff75b2 */ /* 0x0004620008000100 */
[----:B------:R-:W-:Y:S01]  /*07b0*/  NOP ;  /* 0x0000000000007918 */ /* 0x000fe20000000000 */
.L_x_10:
[----:B------:R-:W4:Y:S01]  /*07c0*/  SHFL.IDX PT, R2, R154, RZ, 0x1f ;  /* 0x00001fff9a027589 */ /* 0x000f2200000e0000 */
[----:B------:R-:W-:Y:S01]  /*07d0*/  NOP ;  /* 0x0000000000007918 */ /* 0x000fe20000000000 */
[----:B----4-:R-:W-:-:S13]  /*07e0*/  ISETP.NE.AND P0, PT, R2, 0x3, PT ;  /* 0x000000030200780c */ /* 0x010fda0003f05270 */
[----:B------:R-:W-:Y:S05]  /*07f0*/  @P0 BRA `(.L_x_11) ;  /* 0x0000000000300947 */ /* 0x000fea0003800000 */
[----:B--23--:R-:W2:Y:S01]  /*0800*/  S2UR UR5, SR_CgaCtaId ;  /* 0x00000000000579c3 */ /* 0x00cea20000008800 */
[----:B------:R-:W-:Y:S01]  /*0810*/  UMOV UR7, 0x400 ;  /* 0x0000040000077882 */ /* 0x000fe20000000000 */
[----:B------:R-:W-:Y:S01]  /*0820*/  UMOV UR4, 0x20 ;  /* 0x0000002000047882 */ /* 0x000fe20000000000 */
[----:B------:R-:W-:Y:S01]  /*0830*/  ELECT P0, URZ, PT ;  /* 0x0000000000ff782f */ /* 0x000fe20003800000 */
[----:B------:R-:W-:-:S04]  /*0840*/  UIADD3 UR10, UPT, UPT, -UR4, 0x100000, URZ ;  /* 0x00100000040a7890 */ /* 0x000fc8000fffe1ff */
[----:B------:R-:W-:Y:S02]  /*0850*/  USHF.L.U32 UR11, UR10, 0xb, URZ ;  /* 0x0000000b0a0b7899 */ /* 0x000fe400080006ff */
[----:B------:R-:W-:Y:S02]  /*0860*/  USHF.L.U32 UR10, UR10, 0x1, URZ ;  /* 0x000000010a0a7899 */ /* 0x000fe400080006ff */
[----:B--2---:R-:W-:Y:S01]  /*0870*/  ULEA UR5, UR5, UR7, 0x18 ;  /* 0x0000000705057291 */ /* 0x004fe2000f8ec0ff */
[----:B------:R-:W2:Y:S11]  /*0880*/  FENCE.VIEW.ASYNC.S ;  /* 0x00000000000073c6 */ /* 0x000eb60000000000 */
[----:B--2---:R4:W2:Y:S01]  /*0890*/  SYNCS.EXCH.64 URZ, [UR5+0x70], UR10 ;  /* 0x0000700a05ff75b2 */ /* 0x0048a20008000100 */
[----:B------:R4:W3:Y:S02]  /*08a0*/  SYNCS.EXCH.64 URZ, [UR5+0x78], UR10 ;  /* 0x0000780a05ff75b2 */ /* 0x0008e40008000100 */
[----:B----4-:R-:W-:Y:S01]  /*08b0*/  NOP ;  /* 0x0000000000007918 */ /* 0x010fe20000000000 */
.L_x_11:
[----:B------:R-:W4:Y:S01]  /*08c0*/  SHFL.IDX PT, R2, R154, RZ, 0x1f ;  /* 0x00001fff9a027589 */ /* 0x000f2200000e0000 */
[----:B------:R-:W-:Y:S01]  /*08d0*/  NOP ;  /* 0x0000000000007918 */ /* 0x000fe20000000000 */
[----:B----4-:R-:W-:-:S13]  /*08e0*/  ISETP.NE.AND P0, PT, R2, 0x4, PT ;  /* 0x000000040200780c */ /* 0x010fda0003f05270 */
[----:B------:R-:W-:Y:S05]  /*08f0*/  @P0 BRA `(.L_x_12) ;  /* 0x00000000004c0947 */ /* 0x000fea0003800000 */
[----:B--23--:R-:W2:Y:S01]  /*0900*/  S2UR UR5, SR_CgaCtaId ;  /* 0x00000000000579c3 */ /* 0x00cea20000008800 */
[----:B------:R-:W-:Y:S01]  /*0910*/  UMOV UR9, 0x100 ;  /* 0x0000010000097882 */ /* 0x000fe20000000000 */
[----:B------:R-:W-:Y:S01]  /*0920*/  UMOV UR7, 0x400 ;  /* 0x0000040000077882 */ /* 0x000fe20000000000 */
[----:B------:R-:W-:Y:S01]  /*0930*/  USEL UR9, UR9, 0xe0, UP2 ;  /* 0x000000e009097887 */ /* 0x000fe20009000000 */
[----:B------:R-:W-:Y:S01]  /*0940*/  UMOV UR4, 0x1 ;  /* 0x0000000100047882 */ /* 0x000fe20000000000 */
[----:B------:R-:W-:Y:S01]  /*0950*/  ELECT P0, URZ, PT ;  /* 0x0000000000ff782f */ /* 0x000fe20003800000 */
[----:B------:R-:W-:-:S04]  /*0960*/  UIADD3 UR10, UPT, UPT, -UR4, 0x100000, URZ ;  /* 0x00100000040a7890 */ /* 0x000fc8000fffe1ff */
[----:B------:R-:W-:Y:S02]  /*0970*/  USHF.L.U32 UR11, UR10, 0xb, URZ ;  /* 0x0000000b0a0b7899 */ /* 0x000fe400080006ff */
[----:B------:R-:W-:Y:S02]  /*0980*/  USHF.L.U32 UR10, UR10, 0x1, URZ ;  /* 0x000000010a0a7899 */ /* 0x000fe400080006ff */
[----:B------:R-:W-:-:S04]  /*0990*/  UIADD3 UR12, UPT, UPT, -UR9, 0x100000, URZ ;  /* 0x00100000090c7890 */ /* 0x000fc8000fffe1ff */
[----:B------:R-:W-:Y:S02]  /*09a0*/  USHF.L.U32 UR13, UR12, 0xb, URZ ;  /* 0x0000000b0c0d7899 */ /* 0x000fe400080006ff */
[----:B------:R-:W-:Y:S02]  /*09b0*/  USHF.L.U32 UR12, UR12, 0x1, URZ ;  /* 0x000000010c0c7899 */ /* 0x000fe400080006ff */
[----:B--2---:R-:W-:Y:S01]  /*09c0*/  ULEA UR5, UR5, UR7, 0x18 ;  /* 0x0000000705057291 */ /* 0x004fe2000f8ec0ff */
[----:B------:R-:W2:Y:S11]  /*09d0*/  FENCE.VIEW.ASYNC.S ;  /* 0x00000000000073c6 */ /* 0x000eb60000000000 */
[----:B--2---:R4:W2:Y:S01]  /*09e0*/  SYNCS.EXCH.64 URZ, [UR5+0x80], UR10 ;  /* 0x0000800a05ff75b2 */ /* 0x0048a20008000100 */
[----:B------:R4:W3:Y:S01]  /*09f0*/  SYNCS.EXCH.64 URZ, [UR5+0x90], UR12 ;  /* 0x0000900c05ff75b2 */ /* 0x0008e20008000100 */
[----:B------:R4:W1:Y:S01]  /*0a00*/  SYNCS.EXCH.64 URZ, [UR5+0x88], UR10 ;  /* 0x0000880a05ff75b2 */ /* 0x0008620008000100 */
[----:B------:R4:W1:Y:S02]  /*0a10*/  SYNCS.EXCH.64 URZ, [UR5+0x98], UR12 ;  /* 0x0000980c05ff75b2 */ /* 0x0008640008000100 */
[----:B----4-:R-:W-:Y:S01]  /*0a20*/  NOP ;  /* 0x0000000000007918 */ /* 0x010fe20000000000 */
.L_x_12:
[----:B------:R-:W4:Y:S01]  /*0a30*/  SHFL.IDX PT, R2, R154, RZ, 0x1f ;  /* 0x00001fff9a027589 */ /* 0x000f2200000e0000 */
[----:B------:R-:W-:Y:S01]  /*0a40*/  NOP ;  /* 0x0000000000007918 */ /* 0x000fe20000000000 */
[----:B----4-:R-:W-:-:S13]  /*0a50*/  ISETP.NE.AND P0, PT, R2, 0x5, PT ;  /* 0x000000050200780c */ /* 0x010fda0003f05270 */
[----:B------:R-:W-:Y:S05]  /*0a60*/  @P0 BRA `(.L_x_13) ;  /* 0x0000000000480947 */ /* 0x000fea0003800000 */
[----:B--2---:R-:W2:Y:S01]  /*0a70*/  S2UR UR7, SR_CgaCtaId ;  /* 0x00000000000779c3 */ /* 0x004ea20000008800 */
        /* <DEDUP_REMOVED lines=12> */
[----:B--2---:R4:W2:Y:S01]  /*0b40*/  SYNCS.EXCH.64 URZ, [UR7+0xa0], UR10 ;  /* 0x0000a00a07ff75b2 */ /* 0x0048a20008000100 */
[----:B------:R4:W3:Y:S01]  /*0b50*/  SYNCS.EXCH.64 URZ, [UR7+0xb0], UR4 ;  /* 0x0000b00407ff75b2 */ /* 0x0008e20008000100 */
[----:B------:R4:W1:Y:S01]  /*0b60*/  SYNCS.EXCH.64 URZ, [UR7+0xa8], UR10 ;  /* 0x0000a80a07ff75b2 */ /* 0x0008620008000100 */
[----:B------:R4:W1:Y:S02]  /*0b70*/  SYNCS.EXCH.64 URZ, [UR7+0xb8], UR4 ;  /* 0x0000b80407ff75b2 */ /* 0x0008640008000100 */
[----:B----4-:R-:W-:Y:S01]  /*0b80*/  NOP ;  /* 0x0000000000007918 */ /* 0x010fe20000000000 */
.L_x_13:
        /* <DEDUP_REMOVED lines=18> */
.L_x_14:
[----:B--23--:R-:W2:Y:S01]  /*0cb0*/  S2UR UR5, SR_CTAID.X ;  /* 0x00000000000579c3 */ /* 0x00cea20000002500 */
[----:B------:R-:W-:-:S05]  /*0cc0*/  CS2R.32 R152, SR_CgaSize ;  /* 0x0000000000987805 */ /* 0x000fca0000008a00 */
[----:B------:R-:W-:-:S05]  /*0cd0*/  IMAD R152, R152, -0xa0, RZ ;  /* 0xffffff6098987824 */ /* 0x000fca00078e02ff */
[----:B------:R-:W-:-:S14]  /*0ce0*/  R2UR UR9, R152 ;  /* 0x00000000980972ca */ /* 0x000fdc00000e0000 */
[----:B------:R-:W3:Y:S01]  /*0cf0*/  LDCU UR9, c[0x0][UR9+0x2b0] ;  /* 0x00005600090977ac */ /* 0x000ee20008000800 */
[----:B------:R-:W-:Y:S01]  /*0d00*/  NOP ;  /* 0x0000000000007918 */ /* 0x000fe20000000000 */
[----:B------:R-:W-:-:S05]  /*0d10*/  CS2R.32 R152, SR_CgaSize ;  /* 0x0000000000987805 */ /* 0x000fca0000008a00 */
[----:B------:R-:W-:-:S05]  /*0d20*/  IMAD R152, R152, -0xa0, RZ ;  /* 0xffffff6098987824 */ /* 0x000fca00078e02ff */
[----:B------:R-:W-:-:S14]  /*0d30*/  R2UR UR7, R152 ;  /* 0x00000000980772ca */ /* 0x000fdc00000e0000 */
[----:B------:R-:W4:Y:S01]  /*0d40*/  LDCU UR7, c[0x0][UR7+0x2b4] ;  /* 0x00005680070777ac */ /* 0x000f220008000800 */
[----:B------:R-:W1:Y:S08]  /*0d50*/  S2UR UR4, SR_CTAID.Y ;  /* 0x00000000000479c3 */ /* 0x000e700000002600 */
[----:B------:R-:W4:Y:S01]  /*0d60*/  LDC R9, c[0x0][0xb24] ;  /* 0x0002c900ff097b82 */ /* 0x000f220000000800 */
[----:B--2---:R-:W-:-:S02]  /*0d70*/  I2FP.F32.U32 R4, UR5 ;  /* 0x0000000500047c45 */ /* 0x004fc40008201000 */
[----:B------:R-:W-:-:S05]  /*0d80*/  CS2R.32 R5, SR_CgaSize ;  /* 0x0000000000057805 */ /* 0x000fca0000008a00 */
[----:B------:R-:W-:-:S06]  /*0d90*/  IMAD R5, R5, -0xa0, RZ ;  /* 0xffffff6005057824 */ /* 0x000fcc00078e02ff */
[----:B------:R-:W2:Y:S01]  /*0da0*/  LDC R5, c[0x0][R5+0x2a0] ;  /* 0x0000a80005057b82 */ /* 0x000ea20000000800 */
[----:B------:R-:W-:Y:S01]  /*0db0*/  MOV R21, UR5 ;  /* 0x0000000500157c02 */ /* 0x000fe20008000f00 */
[----:B---3--:R-:W-:Y:S01]  /*0dc0*/  FMUL R4, R4, UR9 ;  /* 0x0000000904047c20 */ /* 0x008fe20008400000 */
[----:B-1----:R-:W-:Y:S02]  /*0dd0*/  I2FP.F32.U32 R2, UR4 ;  /* 0x0000000400027c45 */ /* 0x002fe40008201000 */
[----:B------:R-:W-:-:S05]  /*0de0*/  CS2R.32 R3, SR_CgaSize ;  /* 0x0000000000037805 */ /* 0x000fca0000008a00 */
[----:B------:R-:W-:-:S06]  /*0df0*/  IMAD R3, R3, -0xa0, RZ ;  /* 0xffffff6003037824 */ /* 0x000fcc00078e02ff */
[----:B------:R-:W1:Y:S01]  /*0e00*/  LDC R3, c[0x0][R3+0x2a4] ;  /* 0x0000a90003037b82 */ /* 0x000e620000000800 */
[----:B------:R-:W3:Y:S01]  /*0e10*/  F2I.U32.TRUNC.NTZ R152, R4 ;  /* 0x0000000400987305 */ /* 0x000ee2000020f000 */
[----:B------:R-:W-:Y:S01]  /*0e20*/  MOV R20, UR4 ;  /* 0x0000000400147c02 */ /* 0x000fe20008000f00 */
[----:B----4-:R-:W-:-:S05]  /*0e30*/  FMUL R2, R2, UR7 ;  /* 0x0000000702027c20 */ /* 0x010fca0008400000 */
[----:B------:R-:W-:Y:S01]  /*0e40*/  BAR.SYNC.DEFER_BLOCKING 0x0 ;  /* 0x0000000000007b1d */ /* 0x000fe20000010000 */
[----:B------:R-:W-:-:S05]  /*0e50*/  ISETP.GE.AND P0, PT, R9, 0x1, PT ;  /* 0x000000010900780c */ /* 0x000fca0003f06270 */
[----:B------:R-:W4:Y:S02]  /*0e60*/  F2I.U32.TRUNC.NTZ R150, R2 ;  /* 0x0000000200967305 */ /* 0x000f24000020f000 */
[----:B------:R-:W1:Y:S01]  /*0e70*/  S2UR UR36, SR_CTAID.Z ;  /* 0x00000000002479c3 */ /* 0x000e620000002700 */
[----:B---3--:R-:W-:-:S05]  /*0e80*/  IADD3 R152, PT, PT, -R152, RZ, RZ ;  /* 0x000000ff98987210 */ /* 0x008fca0007ffe1ff */
[----:B--2---:R-:W-:Y:S01]  /*0e90*/  IMAD R152, R5, R152, UR5 ;  /* 0x0000000505987e24 */ /* 0x004fe2000f8e0298 */
[----:B----4-:R-:W-:-:S05]  /*0ea0*/  IADD3 R150, PT, PT, -R150, RZ, RZ ;  /* 0x000000ff96967210 */ /* 0x010fca0007ffe1ff */
[----:B-1----:R-:W-:Y:S01]  /*0eb0*/  IMAD R150, R3, R150, UR4 ;  /* 0x0000000403967e24 */ /* 0x002fe2000f8e0296 */
[----:B------:R-:W-:Y:S06]  /*0ec0*/  @!P0 BRA `(.L_x_15) ;  /* 0x0000000000b88947 */ /* 0x000fec0003800000 */
[----:B------:R-:W1:Y:S01]  /*0ed0*/  LDC.64 R4, c[0x0][0xb18] ;  /* 0x0002c600ff047b82 */ /* 0x000e620000000a00 */
[----:B------:R-:W-:-:S07]  /*0ee0*/  ISETP.NE.AND P0, PT, R9, 0x1, PT ;  /* 0x000000010900780c */ /* 0x000fce0003f05270 */
[----:B------:R-:W2:Y:S08]  /*0ef0*/  LDC R10, c[0x0][0xb0c] ;  /* 0x0002c300ff0a7b82 */ /* 0x000eb00000000800 */
[----:B------:R-:W3:Y:S08]  /*0f00*/  LDC R11, c[0x0][0x370] ;  /* 0x0000dc00ff0b7b82 */ /* 0x000ef00000000800 */
[----:B------:R-:W4:Y:S01]  /*0f10*/  LDC R12, c[0x0][0x374] ;  /* 0x0000dd00ff0c7b82 */ /* 0x000f220000000800 */
[----:B-1----:R-:W-:-:S07]  /*0f20*/  ISETP.NE.AND P1, PT, R4, 0x1, PT ;  /* 0x000000010400780c */ /* 0x002fce0003f25270 */
[----:B------:R-:W3:Y:S01]  /*0f30*/  LDC.64 R6, c[0x0][0xb10] ;  /* 0x0002c400ff067b82 */ /* 0x000ee20000000a00 */
[----:B--2---:R-:W-:-:S07]  /*0f40*/  ISETP.NE.AND P2, PT, R10, 0x1, PT ;  /* 0x000000010a00780c */ /* 0x004fce0003f45270 */
[----:B------:R-:W1:Y:S08]  /*0f50*/  LDC R8, c[0x0][0xb20] ;  /* 0x0002c800ff087b82 */ /* 0x000e700000000800 */
[----:B------:R-:W2:Y:S01]  /*0f60*/  LDC.64 R2, c[0x0][0xb28] ;  /* 0x0002ca00ff027b82 */ /* 0x000ea20000000a00 */
[----:B----4-:R-:W-:-:S04]  /*0f70*/  IMAD.HI.U32 R13, R12, R5, RZ ;  /* 0x000000050c0d7227 */ /* 0x010fc800078e00ff */
[----:B------:R-:W-:-:S04]  /*0f80*/  IMAD.HI.U32 R5, R20, R5, RZ ;  /* 0x0000000514057227 */ /* 0x000fc800078e00ff */
[----:B---3--:R-:W-:-:S04]  /*0f90*/  IMAD.HI.U32 R14, R11, R6, RZ ;  /* 0x000000060b0e7227 */ /* 0x008fc800078e00ff */
[C---:B------:R-:W-:Y:S01]  /*0fa0*/  IMAD.HI.U32 R16, R21.reuse, R6, RZ ;  /* 0x0000000615107227 */ /* 0x040fe200078e00ff */
[-C--:B------:R-:W-:Y:S02]  /*0fb0*/  @P2 SHF.R.U32.HI R11, RZ, R7.reuse, R14 ;  /* 0x00000007ff0b2219 */ /* 0x080fe4000001160e */
[-C--:B-1----:R-:W-:Y:S02]  /*0fc0*/  @P1 SHF.R.U32.HI R12, RZ, R8.reuse, R13 ;  /* 0x00000008ff0c1219 */ /* 0x082fe4000001160d */
[----:B------:R-:W-:Y:S02]  /*0fd0*/  SHF.R.U32.HI R5, RZ, R8, R5 ;  /* 0x00000008ff057219 */ /* 0x000fe40000011605 */
[----:B------:R-:W-:Y:S02]  /*0fe0*/  SHF.R.U32.HI R16, RZ, R7, R16 ;  /* 0x00000007ff107219 */ /* 0x000fe40000011610 */
[----:B------:R-:W-:Y:S01]  /*0ff0*/  SEL R5, R20, R5, !P1 ;  /* 0x0000000514057207 */ /* 0x000fe20004800000 */
[----:B--2---:R-:W-:Y:S01]  /*1000*/  IMAD.HI.U32 R14, R12, R2, RZ ;  /* 0x000000020c0e7227 */ /* 0x004fe200078e00ff */
[----:B------:R-:W-:-:S02]  /*1010*/  SEL R7, R21, R16, !P2 ;  /* 0x0000001015077207 */ /* 0x000fc40005000000 */
[----:B------:R-:W-:Y:S01]  /*1020*/  IADD3 R13, PT, PT, -R5, RZ, RZ ;  /* 0x000000ff050d7210 */ /* 0x000fe20007ffe1ff */
[----:B------:R-:W-:Y:S01]  /*1030*/  IMAD.HI.U32 R6, R11, R2, RZ ;  /* 0x000000020b067227 */ /* 0x000fe200078e00ff */
[----:B------:R-:W-:-:S03]  /*1040*/  @P0 SHF.R.U32.HI R12, RZ, R3, R14 ;  /* 0x00000003ff0c0219 */ /* 0x000fc6000001160e */
[----:B------:R-:W-:Y:S01]  /*1050*/  IMAD R13, R4, R13, R20 ;  /* 0x0000000d040d7224 */ /* 0x000fe200078e0214 */
[----:B------:R-:W-:Y:S01]  /*1060*/  @P0 SHF.R.U32.HI R11, RZ, R3, R6 ;  /* 0x00000003ff0b0219 */ /* 0x000fe20000011606 */
[----:B------:R-:W-:-:S04]  /*1070*/  IMAD R12, R12, R9, RZ ;  /* 0x000000090c0c7224 */ /* 0x000fc800078e02ff */
[----:B------:R-:W-:Y:S01]  /*1080*/  IMAD R6, R11, R9, RZ ;  /* 0x000000090b067224 */ /* 0x000fe200078e02ff */
[----:B------:R-:W-:-:S04]  /*1090*/  ISETP.GE.AND P1, PT, R5, R12, PT ;  /* 0x0000000c0500720c */ /* 0x000fc80003f26270 */
[----:B------:R-:W-:Y:S01]  /*10a0*/  ISETP.GE.OR P1, PT, R7, R6, P1 ;  /* 0x000000060700720c */ /* 0x000fe20000f26670 */
[----:B------:R-:W-:-:S05]  /*10b0*/  IMAD.HI.U32 R6, R5, R2, RZ ;  /* 0x0000000205067227 */ /* 0x000fca00078e00ff */
[----:B------:R-:W-:-:S04]  /*10c0*/  SHF.R.U32.HI R6, RZ, R3, R6 ;  /* 0x00000003ff067219 */ /* 0x000fc80000011606 */
[----:B------:R-:W-:-:S03]  /*10d0*/  SEL R6, R5, R6, !P0 ;  /* 0x0000000605067207 */ /* 0x000fc60004000000 */
[----:B------:R-:W-:Y:S01]  /*10e0*/  @!P1 IMAD.HI.U32 R8, R7, R2, RZ ;  /* 0x0000000207089227 */ /* 0x000fe200078e00ff */
[----:B------:R-:W-:-:S04]  /*10f0*/  IADD3 R2, PT, PT, -R6, RZ, RZ ;  /* 0x000000ff06027210 */ /* 0x000fc80007ffe1ff */
[----:B------:R-:W-:Y:S01]  /*1100*/  @!P1 SHF.R.U32.HI R8, RZ, R3, R8 ;  /* 0x00000003ff089219 */ /* 0x000fe20000011608 */
[----:B------:R-:W-:-:S03]  /*1110*/  IMAD R2, R9, R2, R5 ;  /* 0x0000000209027224 */ /* 0x000fc600078e0205 */
[----:B------:R-:W-:-:S05]  /*1120*/  @!P1 SEL R3, R7, R8, !P0 ;  /* 0x0000000807039207 */ /* 0x000fca0004000000 */
[--C-:B------:R-:W-:Y:S02]  /*1130*/  @!P1 IMAD.IADD R6, R6, 0x1, -R3.reuse ;  /* 0x0000000106069824 */ /* 0x100fe400078e0a03 */
[----:B------:R-:W-:Y:S01]  /*1140*/  @!P1 IMAD R3, R2, R11, R3 ;  /* 0x0000000b02039224 */ /* 0x000fe200078e0203 */
[----:B------:R-:W-:Y:S01]  /*1150*/  IADD3 R2, PT, PT, -R7, RZ, RZ ;  /* 0x000000ff07027210 */ /* 0x000fe20007ffe1ff */
[----:B------:R-:W-:Y:S02]  /*1160*/  @!P1 IMAD R5, R6, R9, R7 ;  /* 0x0000000906059224 */ /* 0x000fe400078e0207 */
[----:B------:R-:W-:Y:S02]  /*1170*/  @!P1 IMAD.MOV.U32 R7, RZ, RZ, R3 ;  /* 0x000000ffff079224 */ /* 0x000fe400078e0003 */
[----:B------:R-:W-:Y:S02]  /*1180*/  IMAD R2, R10, R2, R21 ;  /* 0x000000020a027224 */ /* 0x000fe400078e0215 */
[----:B------:R-:W-:-:S02]  /*1190*/  IMAD R20, R5, R4, R13 ;  /* 0x0000000405147224 */ /* 0x000fc400078e020d */
[----:B------:R-:W-:Y:S02]  /*11a0*/  IMAD R21, R7, R10, R2 ;  /* 0x0000000a07157224 */ /* 0x000fe400078e0202 */
.L_x_15:
[----:B------:R-:W1:Y:S01]  /*11b0*/  LDCU UR4, c[0x0][0xb30] ;  /* 0x00016600ff0477ac */ /* 0x000e620008000800 */
[----:B------:R-:W2:Y:S08]  /*11c0*/  S2UR UR37, SR_CgaCtaId ;  /* 0x00000000002579c3 */ /* 0x000eb00000008800 */
[----:B------:R-:W3:Y:S01]  /*11d0*/  LDC R72, c[0x0][0xb24] ;  /* 0x0002c900ff487b82 */ /* 0x000ee20000000800 */
[----:B-1----:R-:W-:-:S09]  /*11e0*/  UISETP.NE.AND UP1, UPT, UR4, 0x1, UPT ;  /* 0x000000010400788c */ /* 0x002fd2000bf25270 */
[----:B--2---:R-:W-:Y:S05]  /*11f0*/  BRA.U UP1, `(.L_x_16) ;  /* 0x0000000101407547 */ /* 0x004fea000b800000 */
[----:B------:R-:W1:Y:S08]  /*1200*/  LDC.64 R4, c[0x0][0xb10] ;  /* 0x0002c400ff047b82 */ /* 0x000e700000000a00 */
[----:B------:R-:W2:Y:S08]  /*1210*/  LDC.64 R2, c[0x0][0xb18] ;  /* 0x0002c600ff027b82 */ /* 0x000eb00000000a00 */
[----:B------:R-:W4:Y:S08]  /*1220*/  LDC R6, c[0x0][0xb20] ;  /* 0x0002c800ff067b82 */ /* 0x000f300000000800 */
[----:B------:R-:W3:Y:S01]  /*1230*/  LDC R8, c[0x0][0xb0c] ;  /* 0x0002c300ff087b82 */ /* 0x000ee20000000800 */
[----:B-1----:R-:W-:-:S05]  /*1240*/  IMAD.HI.U32 R4, R21, R4, RZ ;  /* 0x0000000415047227 */ /* 0x002fca00078e00ff */
[----:B------:R-:W-:Y:S01]  /*1250*/  SHF.R.U32.HI R4, RZ, R5, R4 ;  /* 0x00000005ff047219 */ /* 0x000fe20000011604 */
[----:B--2---:R-:W-:Y:S01]  /*1260*/  IMAD.HI.U32 R3, R20, R3, RZ ;  /* 0x0000000314037227 */ /* 0x004fe200078e00ff */
[----:B------:R-:W-:-:S04]  /*1270*/  ISETP.NE.AND P0, PT, R2, 0x1, PT ;  /* 0x000000010200780c */ /* 0x000fc80003f05270 */
[----:B----4-:R-:W-:-:S04]  /*1280*/  SHF.R.U32.HI R3, RZ, R6, R3 ;  /* 0x00000006ff037219 */ /* 0x010fc80000011603 */
[----:B------:R-:W-:Y:S02]  /*1290*/  SEL R3, R20, R3, !P0 ;  /* 0x0000000314037207 */ /* 0x000fe40004000000 */
[----:B---3--:R-:W-:-:S04]  /*12a0*/  ISETP.NE.AND P1, PT, R8, 0x1, PT ;  /* 0x000000010800780c */ /* 0x008fc80003f25270 */
[----:B------:R-:W-:-:S05]  /*12b0*/  SEL R4, R21, R4, !P1 ;  /* 0x0000000415047207 */ /* 0x000fca0004800000 */
[----:B------:R-:W-:Y:S02]  /*12c0*/  IMAD.IADD R5, R3, 0x1, -R4 ;  /* 0x0000000103057824 */ /* 0x000fe400078e0a04 */
[----:B------:R-:W-:Y:S02]  /*12d0*/  IMAD.IADD R3, R4, 0x1, -R3 ;  /* 0x0000000104037824 */ /* 0x000fe400078e0a03 */
[----:B------:R-:W-:Y:S02]  /*12e0*/  IMAD R21, R5, R8, R21 ;  /* 0x0000000805157224 */ /* 0x000fe400078e0215 */
[----:B------:R-:W-:-:S07]  /*12f0*/  IMAD R20, R3, R2, R20 ;  /* 0x0000000203147224 */ /* 0x000fce00078e0214 */
.L_x_16:
[----:B------:R-:W-:Y:S01]  /*1300*/  BAR.SYNC.DEFER_BLOCKING 0x0 ;  /* 0x0000000000007b1d */ /* 0x000fe20000010000 */
[----:B------:R-:W-:Y:S01]  /*1310*/  UISETP.NE.AND UP1, UPT, UR8, 0x2, UPT ;  /* 0x000000020800788c */ /* 0x000fe2000bf25270 */
[----:B------:R-:W-:Y:S02]  /*1320*/  ISETP.NE.OR P5, PT, R0, 0x2, !P5 ;  /* 0x000000020000780c */ /* 0x000fe40006fa5670 */
[----:B------:R-:W-:-:S06]  /*1330*/  LOP3.LUT R2, R167, 0x1f, RZ, 0xc0, !PT ;  /* 0x0000001fa7027812 */ /* 0x000fcc00078ec0ff */
[----:B------:R-:W-:Y:S05]  /*1340*/  BRA.U UP1, `(.L_x_17) ;  /* 0x00000011013c7547 */ /* 0x000fea000b800000 */
[----:B------:R-:W1:Y:S01]  /*1350*/  LDCU UR13, c[0x0][0x38c] ;  /* 0x00007180ff0d77ac */ /* 0x000e620008000800 */
[----:B------:R-:W2:Y:S01]  /*1360*/  LDC R9, c[0x0][0x370] ;  /* 0x0000dc00ff097b82 */ /* 0x000ea20000000800 */
[----:B------:R-:W-:Y:S01]  /*1370*/  PLOP3.LUT P1, PT, PT, PT, UP2, 0x80, 0x8 ;  /* 0x000000000008781c */ /* 0x000fe20003f2f028 */
[----:B------:R-:W-:Y:S01]  /*1380*/  HFMA2 R12, -RZ, RZ, 0, 0 ;  /* 0x00000000ff0c7431 */ /* 0x000fe200000001ff */
[----:B------:R-:W-:Y:S01]  /*1390*/  ISETP.EQ.OR P4, PT, R2, RZ, P5 ;  /* 0x000000ff0200720c */ /* 0x000fe20002f82670 */
[----:B------:R-:W-:Y:S01]  /*13a0*/  IMAD.MOV.U32 R15, RZ, RZ, 0x1 ;  /* 0x00000001ff0f7424 */ /* 0x000fe200078e00ff */
[----:B------:R-:W-:Y:S01]  /*13b0*/  PLOP3.LUT P1, PT, P1, PT, PT, 0x8, 0x80 ;  /* 0x000000000080781c */ /* 0x000fe20000f2e170 */
[----:B------:R-:W-:Y:S01]  /*13c0*/  IMAD.MOV.U32 R14, RZ, RZ, RZ ;  /* 0x000000ffff0e7224 */ /* 0x000fe200078e00ff */
[----:B------:R-:W-:Y:S01]  /*13d0*/  MOV R8, 0x1 ;  /* 0x0000000100087802 */ /* 0x000fe20000000f00 */
[----:B------:R-:W4:Y:S01]  /*13e0*/  LDC R0, c[0x0][0x374] ;  /* 0x0000dd00ff007b82 */ /* 0x000f220000000800 */
[----:B------:R-:W-:Y:S01]  /*13f0*/  IMAD.MOV.U32 R10, RZ, RZ, RZ ;  /* 0x000000ffff0a7224 */ /* 0x000fe200078e00ff */
[----:B------:R-:W2:Y:S01]  /*1400*/  LDCU.64 UR22, c[0x0][0x348] ;  /* 0x00006900ff1677ac */ /* 0x000ea20008000a00 */
[----:B------:R-:W-:Y:S01]  /*1410*/  UMOV UR6, URZ ;  /* 0x000000ff00067c82 */ /* 0x000fe20008000000 */
[----:B-1----:R-:W-:-:S04]  /*1420*/  UIADD3 UR5, UPT, UPT, UR13, 0x1f, URZ ;  /* 0x0000001f0d057890 */ /* 0x002fc8000fffe0ff */
[----:B------:R-:W-:-:S04]  /*1430*/  USHF.R.S32.HI UR4, URZ, 0x1f, UR5 ;  /* 0x0000001fff047899 */ /* 0x000fc80008011405 */
[----:B------:R-:W-:-:S04]  /*1440*/  ULEA.HI UR4, UR4, UR5, URZ, 0x5 ;  /* 0x0000000504047291 */ /* 0x000fc8000f8f28ff */
[----:B------:R-:W-:Y:S02]  /*1450*/  USHF.R.S32.HI UR15, URZ, 0x5, UR4 ;  /* 0x00000005ff0f7899 */ /* 0x000fe40008011404 */
[----:B------:R-:W-:Y:S02]  /*1460*/  UIADD3 UR4, UPT, UPT, UR13, -0x1, URZ ;  /* 0xffffffff0d047890 */ /* 0x000fe4000fffe0ff */
[----:B------:R-:W-:Y:S02]  /*1470*/  UISETP.LT.U32.AND UP0, UPT, UR15, 0x3, UPT ;  /* 0x000000030f00788c */ /* 0x000fe4000bf01070 */
[----:B------:R-:W-:Y:S02]  /*1480*/  UISETP.GE.U32.AND UP1, UPT, UR4, -0x3f, UPT ;  /* 0xffffffc10400788c */ /* 0x000fe4000bf26070 */
[----:B------:R-:W-:Y:S02]  /*1490*/  USEL UR14, UR15, 0x3, UP0 ;  /* 0x000000030f0e7887 */ /* 0x000fe40008000000 */
[----:B------:R-:W-:-:S02]  /*14a0*/  UIADD3 UR13, UPT, UPT, UR13, 0x3e, URZ ;  /* 0x0000003e0d0d7890 */ /* 0x000fc4000fffe0ff */
[----:B------:R-:W-:Y:S02]  /*14b0*/  UIADD3 UR5, UPT, UPT, UR14, -0x1, URZ ;  /* 0xffffffff0e057890 */ /* 0x000fe4000fffe0ff */
[----:B------:R-:W-:-:S03]  /*14c0*/  UIADD3 UR7, UPT, UPT, UR15, -UR14, URZ ;  /* 0x8000000e0f077290 */ /* 0x000fc6000fffe0ff */
[----:B------:R-:W-:-:S04]  /*14d0*/  @UP1 UIADD3 UR5, UPT, UPT, UR14, URZ, URZ ;  /* 0x000000ff0e051290 */ /* 0x000fc8000fffe0ff */
[----:B--2---:R-:W-:-:S12]  /*14e0*/  UIADD3 UR5, UPT, UPT, UR5, 0x1, URZ ;  /* 0x0000000105057890 */ /* 0x004fd8000fffe0ff */
.L_x_35:
[----:B------:R-:W-:Y:S01]  /*14f0*/  UISETP.NE.AND UP0, UPT, UR37, URZ, UPT ;  /* 0x000000ff2500728c */ /* 0x000fe2000bf05270 */
[----:B------:R-:W1:Y:S08]  /*1500*/  S2UR UR37, SR_CgaCtaId ;  /* 0x00000000002579c3 */ /* 0x000e700000008800 */
[----:B------:R-:W-:Y:S05]  /*1510*/  BRA.U UP0, `(.L_x_18) ;  /* 0x0000000100347547 */ /* 0x000fea000b800000 */
[----:B------:R-:W2:Y:S01]  /*1520*/  S2R R2, SR_CgaCtaId ;  /* 0x0000000000027919 */ /* 0x000ea20000008800 */
[----:B------:R-:W-:-:S04]  /*1530*/  MOV R3, 0x400 ;  /* 0x0000040000037802 */ /* 0x000fc80000000f00 */
[----:B--2---:R-:W-:Y:S02]  /*1540*/  LEA R3, R2, R3, 0x18 ;  /* 0x0000000302037211 */ /* 0x004fe400078ec0ff */
[----:B------:R-:W-:-:S03]  /*1550*/  SHF.L.U32 R2, R8, 0x1f, RZ ;  /* 0x0000001f08027819 */ /* 0x000fc600000006ff */
[----:B------:R-:W-:-:S04]  /*1560*/  IMAD R3, R10, 0x8, R3 ;  /* 0x000000080a037824 */ /* 0x000fc800078e0203 */
[----:B------:R-:W2:Y:S02]  /*1570*/  SYNCS.PHASECHK.TRANS64.TRYWAIT P0, [R3+URZ+0xd0], R2 ;  /* 0x0000d002030075a7 */ /* 0x000ea400080011ff */
[----:B--2---:R-:W-:Y:S05]  /*1580*/  @!P0 BRA `(.L_x_19) ;  /* 0x0000009800488947 */ /* 0x004fea0003800000 */
.L_x_122:
[----:B------:R-:W-:Y:S01]  /*1590*/  VIADD R10, R10, 0x1 ;  /* 0x000000010a0a7836 */ /* 0x000fe20000000000 */
[----:B------:R2:W-:Y:S04]  /*15a0*/  SYNCS.ARRIVE.TRANS64.A1T0 RZ, [R3+URZ+0xc0], RZ ;  /* 0x0000c0ff03ff79a7 */ /* 0x0005e800081000ff */
[----:B------:R-:W-:-:S04]  /*15b0*/  ISETP.NE.AND P0, PT, R10, 0x2, PT ;  /* 0x000000020a00780c */ /* 0x000fc80003f05270 */
[----:B------:R-:W-:Y:S02]  /*15c0*/  SEL R10, R10, RZ, P0 ;  /* 0x000000ff0a0a7207 */ /* 0x000fe40000000000 */
[----:B--2---:R-:W-:-:S04]  /*15d0*/  SEL R3, RZ, 0x1, P0 ;  /* 0x00000001ff037807 */ /* 0x004fc80000000000 */
[----:B------:R-:W-:-:S07]  /*15e0*/  LOP3.LUT R8, R8, R3, RZ, 0x3c, !PT ;  /* 0x0000000308087212 */ /* 0x000fce00078e3cff */
.L_x_18:
[----:B------:R-:W-:Y:S01]  /*15f0*/  UMOV UR4, 0x400 ;  /* 0x0000040000047882 */ /* 0x000fe20000000000 */
[----:B------:R-:W-:Y:S01]  /*1600*/  SHF.L.U32 R2, R15, 0x1f, RZ ;  /* 0x0000001f0f027819 */ /* 0x000fe200000006ff */
[----:B-1----:R-:W-:Y:S01]  /*1610*/  ULEA UR4, UR37, UR4, 0x18 ;  /* 0x0000000425047291 */ /* 0x002fe2000f8ec0ff */
[----:B------:R-:W-:Y:S01]  /*1620*/  R2UR UR35, R21 ;  /* 0x00000000152372ca */ /* 0x000fe200000e0000 */
[----:B------:R-:W-:Y:S01]  /*1630*/  UISETP.GE.U32.AND UP0, UPT, UR13, 0x3f, UPT ;  /* 0x0000003f0d00788c */ /* 0x000fe2000bf06070 */
[----:B------:R-:W-:Y:S01]  /*1640*/  R2UR UR11, R20 ;  /* 0x00000000140b72ca */ /* 0x000fe200000e0000 */
[----:B------:R-:W-:Y:S01]  /*1650*/  ULEA UR8, UR6, UR4, 0x3 ;  /* 0x0000000406087291 */ /* 0x000fe2000f8e18ff */
[----:B------:R-:W-:-:S08]  /*1660*/  UMOV UR24, URZ ;  /* 0x000000ff00187c82 */ /* 0x000fd00008000000 */
[----:B------:R1:W2:Y:S01]  /*1670*/  SYNCS.PHASECHK.TRANS64.TRYWAIT P0, [UR8+0x18], R2 ;  /* 0x00001802ff0075a7 */ /* 0x0002a20008001108 */
[----:B------:R-:W-:Y:S02]  /*1680*/  USHF.L.U32 UR35, UR35, 0x7, URZ ;  /* 0x0000000723237899 */ /* 0x000fe400080006ff */
[----:B------:R-:W-:Y:S01]  /*1690*/  USHF.L.U32 UR11, UR11, 0x8, URZ ;  /* 0x000000080b0b7899 */ /* 0x000fe200080006ff */
[----:B------:R-:W-:Y:S11]  /*16a0*/  BRA.U !UP0, `(.L_x_20) ;  /* 0x0000000108a87547 */ /* 0x000ff6000b800000 */
[----:B------:R-:W-:Y:S01]  /*16b0*/  UMOV UR16, URZ ;  /* 0x000000ff00107c82 */ /* 0x000fe20008000000 */
[----:B------:R-:W-:-:S05]  /*16c0*/  UMOV UR17, UR6 ;  /* 0x0000000600117c82 */ /* 0x000fca0008000000 */
.L_x_25:
[----:B-1----:R-:W-:Y:S01]  /*16d0*/  ULEA UR33, UR17, UR4, 0x3 ;  /* 0x0000000411217291 */ /* 0x002fe2000f8e18ff */
[----:B--2---:R-:W-:Y:S01]  /*16e0*/  @!P5 MOV R3, 0x3000 ;  /* 0x000030000003d802 */ /* 0x004fe20000000f00 */
[----:B--2---:R-:W-:Y:S10]  /*16f0*/  @P0 BRA `(.L_x_21) ;  /* 0x00000000000c0947 */ /* 0x004ff40003800000 */
[----:B------:R-:W-:-:S04]  /*1700*/  SHF.L.U32 R5, R15, 0x1f, RZ ;  /* 0x0000001f0f057819 */ /* 0x000fc800000006ff */
[----:B------:R-:W2:Y:S02]  /*1710*/  SYNCS.PHASECHK.TRANS64.TRYWAIT P0, [UR33+0x18], R5 ;  /* 0x00001805ff0075a7 */ /* 0x000ea40008001121 */
[----:B--2---:R-:W-:Y:S05]  /*1720*/  @!P0 BRA `(.L_x_22) ;  /* 0x0000009400f48947 */ /* 0x004fea0003800000 */
.L_x_21:
[----:B------:R2:W-:Y:S01]  /*1730*/  @!P5 SYNCS.ARRIVE.TRANS64 RZ, [UR33], R3 ;  /* 0x00000003ffffd9a7 */ /* 0x0005e20008000021 */
[----:B------:R-:W-:Y:S04]  /*1740*/  BSSY.RECONVERGENT B0, `(.L_x_23) ;  /* 0x0000003000007945 */ /* 0x000fe80003800200 */
[----:B------:R-:W-:Y:S05]  /*1750*/  @P4 BRA `(.L_x_24) ;  /* 0x0000000000044947 */ /* 0x000fea0003800000 */
[----:B------:R-:W-:Y:S05]  /*1760*/  BPT.TRAP 0x1 ;  /* 0x000000040000795c */ /* 0x000fea0000300000 */
.L_x_24:
[----:B------:R-:W-:Y:S05]  /*1770*/  BSYNC.RECONVERGENT B0 ;  /* 0x0000000000007941 */ /* 0x000fea0003800200 */
.L_x_23:
[----:B------:R-:W-:Y:S02]  /*1780*/  UIADD3 UR6, UPT, UPT, UR17, 0x1, URZ ;  /* 0x0000000111067890 */ /* 0x000fe4000fffe0ff */
[----:B------:R-:W-:Y:S02]  /*1790*/  ULEA UR32, UR17, UR4, 0xc ;  /* 0x0000000411207291 */ /* 0x000fe4000f8e60ff */
[----:B------:R-:W-:Y:S02]  /*17a0*/  UISETP.NE.AND UP0, UPT, UR6, 0x3, UPT ;  /* 0x000000030600788c */ /* 0x000fe4000bf05270 */
[----:B------:R-:W-:Y:S02]  /*17b0*/  UIADD3 UR26, UP1, UPT, UR22, 0x80, URZ ;  /* 0x00000080161a7890 */ /* 0x000fe4000ff3e0ff */
[----:B------:R-:W-:Y:S02]  /*17c0*/  USEL UR9, URZ, 0x1, UP0 ;  /* 0x00000001ff097887 */ /* 0x000fe40008000000 */
[----:B------:R-:W-:-:S02]  /*17d0*/  USEL UR6, UR6, URZ, UP0 ;  /* 0x000000ff06067287 */ /* 0x000fc40008000000 */
[----:B------:R-:W-:Y:S02]  /*17e0*/  UIADD3 UR20, UP0, UPT, UR22, 0x180, URZ ;  /* 0x0000018016147890 */ /* 0x000fe4000ff1e0ff */
[----:B------:R-:W-:Y:S01]  /*17f0*/  ULEA UR8, UR6, UR4, 0x3 ;  /* 0x0000000406087291 */ /* 0x000fe2000f8e18ff */
[----:B------:R-:W-:Y:S01]  /*1800*/  LOP3.LUT R15, R15, UR9, RZ, 0x3c, !PT ;  /* 0x000000090f0f7c12 */ /* 0x000fe2000f8e3cff */
[----:B------:R-:W-:Y:S02]  /*1810*/  USHF.L.U32 UR34, UR16, 0x5, URZ ;  /* 0x0000000510227899 */ /* 0x000fe400080006ff */
[----:B------:R-:W-:Y:S01]  /*1820*/  UIADD3.X UR27, UPT, UPT, URZ, UR23, URZ, UP1, !UPT ;  /* 0x00000017ff1b7290 */ /* 0x000fe20008ffe4ff */
[----:B-1----:R-:W-:Y:S01]  /*1830*/  SHF.L.U32 R2, R15, 0x1f, RZ ;  /* 0x0000001f0f027819 */ /* 0x002fe200000006ff */
[----:B------:R-:W-:Y:S02]  /*1840*/  UIADD3 UR32, UPT, UPT, UR32, 0xc400, URZ ;  /* 0x0000c40020207890 */ /* 0x000fe4000fffe0ff */
[----:B------:R-:W-:Y:S01]  /*1850*/  UIADD3.X UR21, UPT, UPT, URZ, UR23, URZ, UP0, !UPT ;  /* 0x00000017ff157290 */ /* 0x000fe200087fe4ff */
[----:B------:R1:W1:Y:S01]  /*1860*/  SYNCS.PHASECHK.TRANS64.TRYWAIT P0, [UR8+0x18], R2 ;  /* 0x00001802ff0075a7 */ /* 0x0002620008001108 */
[----:B------:R-:W-:Y:S01]  /*1870*/  ULEA UR8, UR17, UR4, 0xd ;  /* 0x0000000411087291 */ /* 0x000fe2000f8e68ff */
[----:B------:R-:W-:Y:S01]  /*1880*/  UMOV UR18, 0x0 ;  /* 0x0000000000127882 */ /* 0x000fe20000000000 */
[----:B------:R-:W-:-:S02]  /*1890*/  UMOV UR19, 0x10000000 ;  /* 0x1000000000137882 */ /* 0x000fc40000000000 */
[----:B------:R-:W-:Y:S01]  /*18a0*/  UIADD3 UR8, UPT, UPT, UR8, 0xf400, URZ ;  /* 0x0000f40008087890 */ /* 0x000fe2000fffe0ff */
[----:B------:R1:W-:Y:S01]  /*18b0*/  UTMALDG.3D [UR32], [UR26], desc[UR18] ;  /* 0x000012201a0075b4 */ /* 0x0003e20008011000 */
[----:B------:R-:W-:Y:S01]  /*18c0*/  UMOV UR12, UR36 ;  /* 0x00000024000c7c82 */ /* 0x000fe20008000000 */
[----:B------:R-:W-:Y:S01]  /*18d0*/  UMOV UR9, UR33 ;  /* 0x0000002100097c82 */ /* 0x000fe20008000000 */
[----:B------:R-:W-:Y:S01]  /*18e0*/  UMOV UR10, UR34 ;  /* 0x00000022000a7c82 */ /* 0x000fe20008000000 */
[----:B------:R-:W-:Y:S01]  /*18f0*/  UIADD3 UR16, UPT, UPT, UR16, 0x1, URZ ;  /* 0x0000000110107890 */ /* 0x000fe2000fffe0ff */
[----:B------:R-:W-:Y:S01]  /*1900*/  UMOV UR24, UR5 ;  /* 0x0000000500187c82 */ /* 0x000fe20008000000 */
[----:B------:R-:W-:Y:S02]  /*1910*/  UMOV UR17, UR6 ;  /* 0x0000000600117c82 */ /* 0x000fe40008000000 */
[----:B------:R1:W-:Y:S01]  /*1920*/  UTMALDG.3D [UR8], [UR20], desc[UR18] ;  /* 0x00001208140075b4 */ /* 0x0003e20008011000 */
[----:B------:R-:W-:-:S09]  /*1930*/  UISETP.NE.AND UP0, UPT, UR16, UR5, UPT ;  /* 0x000000051000728c */ /* 0x000fd2000bf05270 */
[----:B------:R-:W-:Y:S05]  /*1940*/  BRA.U UP0, `(.L_x_25) ;  /* 0xfffffffd00607547 */ /* 0x000fea000b83ffff */
.L_x_20:
[----:B-1----:R-:W-:Y:S01]  /*1950*/  ULEA UR8, UR6, UR4, 0x3 ;  /* 0x0000000406087291 */ /* 0x002fe2000f8e18ff */
[----:B------:R-:W-:Y:S01]  /*1960*/  SHF.L.U32 R2, R15, 0x1f, RZ ;  /* 0x0000001f0f027819 */ /* 0x000fe200000006ff */
[----:B------:R-:W-:Y:S01]  /*1970*/  @!P1 SYNCS.ARRIVE.TRANS64.A1T0 RZ, [UR4+0x78], RZ ;  /* 0x000078ffffff99a7 */ /* 0x000fe20008100004 */
[----:B------:R-:W-:-:S06]  /*1980*/  UISETP.GT.AND UP0, UPT, UR15, UR14, UPT ;  /* 0x0000000e0f00728c */ /* 0x000fcc000bf04270 */
[----:B--2---:R1:W2:Y:S03]  /*1990*/  SYNCS.PHASECHK.TRANS64.TRYWAIT P0, [UR8+0x18], R2 ;  /* 0x00001802ff0075a7 */ /* 0x0042a60008001108 */
[----:B------:R-:W-:Y:S05]  /*19a0*/  BRA.U !UP0, `(.L_x_26) ;  /* 0x0000000108ac7547 */ /* 0x000fea000b800000 */
[----:B------:R-:W-:Y:S01]  /*19b0*/  UIADD3 UR21, UPT, UPT, UR7, UR24, URZ ;  /* 0x0000001807157290 */ /* 0x000fe2000fffe0ff */
[----:B------:R-:W-:-:S11]  /*19c0*/  UMOV UR25, UR6 ;  /* 0x0000000600197c82 */ /* 0x000fd60008000000 */
.L_x_31:
[----:B-1----:R-:W-:Y:S01]  /*19d0*/  ULEA UR17, UR25, UR4, 0x3 ;  /* 0x0000000419117291 */ /* 0x002fe2000f8e18ff */
[----:B--2---:R-:W-:Y:S01]  /*19e0*/  @!P5 MOV R3, 0x3000 ;  /* 0x000030000003d802 */ /* 0x004fe20000000f00 */
[----:B--2---:R-:W-:Y:S10]  /*19f0*/  @P0 BRA `(.L_x_27) ;  /* 0x00000000000c0947 */ /* 0x004ff40003800000 */
[----:B------:R-:W-:-:S04]  /*1a00*/  SHF.L.U32 R5, R15, 0x1f, RZ ;  /* 0x0000001f0f057819 */ /* 0x000fc800000006ff */
[----:B------:R-:W2:Y:S02]  /*1a10*/  SYNCS.PHASECHK.TRANS64.TRYWAIT P0, [UR17+0x18], R5 ;  /* 0x00001805ff0075a7 */ /* 0x000ea40008001111 */
[----:B--2---:R-:W-:Y:S05]  /*1a20*/  @!P0 BRA `(.L_x_28) ;  /* 0x00000094004c8947 */ /* 0x004fea0003800000 */
.L_x_27:
[----:B------:R2:W-:Y:S01]  /*1a30*/  @!P5 SYNCS.ARRIVE.TRANS64 RZ, [UR17], R3 ;  /* 0x00000003ffffd9a7 */ /* 0x0005e20008000011 */
[----:B------:R-:W-:Y:S04]  /*1a40*/  BSSY.RECONVERGENT B0, `(.L_x_29) ;  /* 0x0000003000007945 */ /* 0x000fe80003800200 */
[----:B------:R-:W-:Y:S05]  /*1a50*/  @P4 BRA `(.L_x_30) ;  /* 0x0000000000044947 */ /* 0x000fea0003800000 */
[----:B------:R-:W-:Y:S05]  /*1a60*/  BPT.TRAP 0x1 ;  /* 0x000000040000795c */ /* 0x000fea0000300000 */
.L_x_30:
[----:B------:R-:W-:Y:S05]  /*1a70*/  BSYNC.RECONVERGENT B0 ;  /* 0x0000000000007941 */ /* 0x000fea0003800200 */
.L_x_29:
        /* <DEDUP_REMOVED lines=10> */
[----:B------:R-:W-:Y:S01]  /*1b20*/  UIADD3 UR16, UPT, UPT, UR16, 0xc400, URZ ;  /* 0x0000c40010107890 */ /* 0x000fe2000fffe0ff */
[----:B-1----:R-:W-:Y:S01]  /*1b30*/  SHF.L.U32 R2, R15, 0x1f, RZ ;  /* 0x0000001f0f027819 */ /* 0x002fe200000006ff */
[----:B------:R-:W-:Y:S02]  /*1b40*/  UIADD3.X UR31, UPT, UPT, URZ, UR23, URZ, UP1, !UPT ;  /* 0x00000017ff1f7290 */ /* 0x000fe40008ffe4ff */
[----:B------:R-:W-:Y:S01]  /*1b50*/  UIADD3.X UR29, UPT, UPT, URZ, UR23, URZ, UP0, !UPT ;  /* 0x00000017ff1d7290 */ /* 0x000fe200087fe4ff */
[----:B------:R1:W1:Y:S01]  /*1b60*/  SYNCS.PHASECHK.TRANS64.TRYWAIT P0, [UR8+0x18], R2 ;  /* 0x00001802ff0075a7 */ /* 0x0002620008001108 */
[----:B------:R-:W-:Y:S01]  /*1b70*/  ULEA UR8, UR25, UR4, 0xd ;  /* 0x0000000419087291 */ /* 0x000fe2000f8e68ff */
[----:B------:R-:W-:Y:S01]  /*1b80*/  UMOV UR26, 0x0 ;  /* 0x00000000001a7882 */ /* 0x000fe20000000000 */
[----:B------:R-:W-:-:S02]  /*1b90*/  UMOV UR27, 0x10000000 ;  /* 0x10000000001b7882 */ /* 0x000fc40000000000 */
[----:B------:R-:W-:Y:S01]  /*1ba0*/  UIADD3 UR8, UPT, UPT, UR8, 0xf400, URZ ;  /* 0x0000f40008087890 */ /* 0x000fe2000fffe0ff */
[----:B------:R-:W-:Y:S01]  /*1bb0*/  UMOV UR19, UR35 ;  /* 0x0000002300137c82 */ /* 0x000fe20008000000 */
[----:B------:R-:W-:Y:S01]  /*1bc0*/  UMOV UR20, UR36 ;  /* 0x0000002400147c82 */ /* 0x000fe20008000000 */
[----:B------:R-:W-:Y:S01]  /*1bd0*/  UMOV UR12, UR36 ;  /* 0x00000024000c7c82 */ /* 0x000fe20008000000 */
[----:B------:R-:W-:Y:S01]  /*1be0*/  UMOV UR9, UR17 ;  /* 0x0000001100097c82 */ /* 0x000fe20008000000 */
[----:B------:R-:W-:Y:S01]  /*1bf0*/  UMOV UR10, UR18 ;  /* 0x00000012000a7c82 */ /* 0x000fe20008000000 */
[----:B------:R1:W-:Y:S01]  /*1c00*/  UTMALDG.3D [UR16], [UR30], desc[UR26] ;  /* 0x00001a101e0075b4 */ /* 0x0003e20008011000 */
[----:B------:R-:W-:Y:S01]  /*1c10*/  UIADD3 UR24, UPT, UPT, UR24, 0x1, URZ ;  /* 0x0000000118187890 */ /* 0x000fe2000fffe0ff */
[----:B------:R-:W-:-:S03]  /*1c20*/  UMOV UR25, UR6 ;  /* 0x0000000600197c82 */ /* 0x000fc60008000000 */
[----:B------:R-:W-:Y:S01]  /*1c30*/  UISETP.NE.AND UP0, UPT, UR24, UR21, UPT ;  /* 0x000000151800728c */ /* 0x000fe2000bf05270 */
[----:B------:R1:W-:Y:S08]  /*1c40*/  UTMALDG.3D [UR8], [UR28], desc[UR26] ;  /* 0x00001a081c0075b4 */ /* 0x0003f00008011000 */
[----:B------:R-:W-:Y:S05]  /*1c50*/  BRA.U UP0, `(.L_x_31) ;  /* 0xfffffffd005c7547 */ /* 0x000fea000b83ffff */
.L_x_26:
[----:B-1----:R-:W-:Y:S01]  /*1c60*/  LEA R2, R14, UR4, 0x3 ;  /* 0x000000040e027c11 */ /* 0x002fe2000f8e18ff */
[----:B------:R-:W-:Y:S01]  /*1c70*/  NOP ;  /* 0x0000000000007918 */ /* 0x000fe20000000000 */
[----:B--2---:R-:W-:Y:S02]  /*1c80*/  SHF.L.U32 R3, R12, 0x1f, RZ ;  /* 0x0000001f0c037819 */ /* 0x004fe400000006ff */
[----:B------:R-:W-:Y:S02]  /*1c90*/  LEA R4, R14, UR4, 0x4 ;  /* 0x000000040e047c11 */ /* 0x000fe4000f8e20ff */
[----:B------:R-:W1:Y:S02]  /*1ca0*/  SYNCS.PHASECHK.TRANS64.TRYWAIT P0, [R2+URZ+0x80], R3 ;  /* 0x00008003020075a7 */ /* 0x000e6400080011ff */
[----:B-1----:R-:W-:Y:S05]  /*1cb0*/  @!P0 BRA `(.L_x_32) ;  /* 0x0000009000c08947 */ /* 0x002fea0003800000 */
.L_x_125:
[----:B------:R-:W2:Y:S01]  /*1cc0*/  LDS.128 R4, [R4+0xf0] ;  /* 0x0000f00004047984 */ /* 0x000ea20000000c00 */
[----:B---3--:R-:W-:Y:S01]  /*1cd0*/  ISETP.GE.AND P0, PT, R72, 0x1, PT ;  /* 0x000000014800780c */ /* 0x008fe20003f06270 */
[----:B-1----:R-:W-:Y:S01]  /*1ce0*/  VIADD R2, R2, 0x90 ;  /* 0x0000009002027836 */ /* 0x002fe20000000000 */
[----:B------:R-:W-:Y:S01]  /*1cf0*/  @!PT LDS RZ, [RZ] ;  /* 0x00000000fffff984 */ /* 0x000fe20000000800 */
[----:B------:R-:W-:Y:S01]  /*1d00*/  @!PT LDS RZ, [RZ] ;  /* 0x00000000fffff984 */ /* 0x000fe20000000800 */
[----:B------:R-:W-:Y:S01]  /*1d10*/  @!PT LDS RZ, [RZ] ;  /* 0x00000000fffff984 */ /* 0x000fe20000000800 */
[----:B------:R-:W-:Y:S01]  /*1d20*/  @!PT LDS RZ, [RZ] ;  /* 0x00000000fffff984 */ /* 0x000fe20000000800 */
[----:B------:R1:W-:Y:S06]  /*1d30*/  MEMBAR.ALL.CTA ;  /* 0x0000000000007992 */ /* 0x0003ec0000008000 */
[----:B-1----:R-:W1:Y:S01]  /*1d40*/  FENCE.VIEW.ASYNC.S ;  /* 0x00000000000073c6 */ /* 0x002e620000000000 */
[----:B------:R-:W-:-:S04]  /*1d50*/  PRMT R2, RZ, 0x654, R2 ;  /* 0x00000654ff027816 */ /* 0x000fc80000000002 */
[----:B-1----:R1:W-:Y:S01]  /*1d60*/  SYNCS.ARRIVE.TRANS64.RED.A1T0 RZ, [R2+URZ], RZ ;  /* 0x000000ff02ff79a7 */ /* 0x0023e200081004ff */
[----:B--2---:R-:W-:-:S13]  /*1d70*/  LOP3.LUT P2, RZ, R6, 0x1, RZ, 0xc0, !PT ;  /* 0x0000000106ff7812 */ /* 0x004fda000784c0ff */
[----:B------:R-:W-:Y:S01]  /*1d80*/  @P2 SHF.R.U32.HI R3, RZ, 0x10, R5 ;  /* 0x00000010ff032819 */ /* 0x000fe20000011605 */
[----:B------:R-:W-:Y:S01]  /*1d90*/  VOTEU.ANY UP0, P2 ;  /* 0x0000000000ff7886 */ /* 0x000fe20001000100 */
[----:B------:R-:W-:Y:S02]  /*1da0*/  @P2 MOV R13, R4 ;  /* 0x00000004000d2202 */ /* 0x000fe40000000f00 */
[----:B------:R-:W-:Y:S02]  /*1db0*/  @P2 R2UR.BROADCAST UR8, R3 ;  /* 0x00000000030822ca */ /* 0x000fe400008e0000 */
[----:B------:R-:W-:-:S11]  /*1dc0*/  @P2 LOP3.LUT R11, R5, 0xffff, RZ, 0xc0, !PT ;  /* 0x0000ffff050b2812 */ /* 0x000fd600078ec0ff */
[----:B------:R-:W-:Y:S01]  /*1dd0*/  @UP0 UMOV UR36, UR8 ;  /* 0x0000000800240c82 */ /* 0x000fe20008000000 */
[----:B-1----:R-:W-:Y:S05]  /*1de0*/  @!P0 BRA `(.L_x_33) ;  /* 0x0000000000b88947 */ /* 0x002fea0003800000 */
[----:B------:R-:W4:Y:S01]  /*1df0*/  LDC.64 R4, c[0x0][0xb18] ;  /* 0x0002c600ff047b82 */ /* 0x000f220000000a00 */
[----:B------:R-:W-:-:S07]  /*1e00*/  ISETP.NE.AND P3, PT, R72, 0x1, PT ;  /* 0x000000014800780c */ /* 0x000fce0003f65270 */
[----:B------:R-:W1:Y:S08]  /*1e10*/  LDC.64 R6, c[0x0][0xb10] ;  /* 0x0002c400ff067b82 */ /* 0x000e700000000a00 */
[----:B------:R-:W2:Y:S08]  /*1e20*/  LDC R16, c[0x0][0xb20] ;  /* 0x0002c800ff107b82 */ /* 0x000eb00000000800 */
[----:B------:R-:W3:Y:S01]  /*1e30*/  LDC R18, c[0x0][0xb0c] ;  /* 0x0002c300ff127b82 */ /* 0x000ee20000000800 */
[----:B----4-:R-:W-:Y:S01]  /*1e40*/  IMAD.HI.U32 R17, R0, R5, RZ ;  /* 0x0000000500117227 */ /* 0x010fe200078e00ff */
[----:B------:R-:W-:-:S03]  /*1e50*/  ISETP.NE.AND P0, PT, R4, 0x1, PT ;  /* 0x000000010400780c */ /* 0x000fc60003f05270 */
[----:B------:R-:W-:-:S03]  /*1e60*/  IMAD.HI.U32 R5, R11, R5, RZ ;  /* 0x000000050b057227 */ /* 0x000fc600078e00ff */
[----:B------:R-:W4:Y:S01]  /*1e70*/  LDC.64 R2, c[0x0][0xb28] ;  /* 0x0002ca00ff027b82 */ /* 0x000f220000000a00 */
[----:B-1----:R-:W-:-:S04]  /*1e80*/  IMAD.HI.U32 R20, R9, R6, RZ ;  /* 0x0000000609147227 */ /* 0x002fc800078e00ff */
[----:B------:R-:W-:Y:S01]  /*1e90*/  IMAD.HI.U32 R22, R13, R6, RZ ;  /* 0x000000060d167227 */ /* 0x000fe200078e00ff */
[----:B------:R-:W-:Y:S02]  /*1ea0*/  SHF.R.U32.HI R20, RZ, R7, R20 ;  /* 0x00000007ff147219 */ /* 0x000fe40000011614 */
[-C--:B--2---:R-:W-:Y:S02]  /*1eb0*/  SHF.R.U32.HI R17, RZ, R16.reuse, R17 ;  /* 0x00000010ff117219 */ /* 0x084fe40000011611 */
[----:B------:R-:W-:Y:S02]  /*1ec0*/  SHF.R.U32.HI R16, RZ, R16, R5 ;  /* 0x00000010ff107219 */ /* 0x000fe40000011605 */
[----:B------:R-:W-:Y:S02]  /*1ed0*/  SEL R17, R0, R17, !P0 ;  /* 0x0000001100117207 */ /* 0x000fe40004000000 */
[----:B------:R-:W-:Y:S02]  /*1ee0*/  SHF.R.U32.HI R22, RZ, R7, R22 ;  /* 0x00000007ff167219 */ /* 0x000fe40000011616 */
[----:B---3--:R-:W-:-:S02]  /*1ef0*/  ISETP.NE.AND P1, PT, R18, 0x1, PT ;  /* 0x000000011200780c */ /* 0x008fc40003f25270 */
[----:B------:R-:W-:Y:S02]  /*1f00*/  SEL R5, R11, R16, !P0 ;  /* 0x000000100b057207 */ /* 0x000fe40004000000 */
[----:B------:R-:W-:Y:S02]  /*1f10*/  SEL R19, R9, R20, !P1 ;  /* 0x0000001409137207 */ /* 0x000fe40004800000 */
[----:B------:R-:W-:Y:S01]  /*1f20*/  SEL R7, R13, R22, !P1 ;  /* 0x000000160d077207 */ /* 0x000fe20004800000 */
[----:B----4-:R-:W-:-:S04]  /*1f30*/  IMAD.HI.U32 R20, R17, R2, RZ ;  /* 0x0000000211147227 */ /* 0x010fc800078e00ff */
[----:B------:R-:W-:Y:S01]  /*1f40*/  IMAD.HI.U32 R6, R19, R2, RZ ;  /* 0x0000000213067227 */ /* 0x000fe200078e00ff */
[----:B------:R-:W-:-:S04]  /*1f50*/  @P3 SHF.R.U32.HI R17, RZ, R3, R20 ;  /* 0x00000003ff113219 */ /* 0x000fc80000011614 */
        /* <DEDUP_REMOVED lines=8> */
[----:B------:R-:W-:-:S04]  /*1fe0*/  @!P0 IMAD.HI.U32 R16, R7, R2, RZ ;  /* 0x0000000207108227 */ /* 0x000fc800078e00ff */
[----:B------:R-:W-:Y:S01]  /*1ff0*/  IMAD.MOV R2, RZ, RZ, -R6 ;  /* 0x000000ffff027224 */ /* 0x000fe200078e0a06 */
[----:B------:R-:W-:-:S03]  /*2000*/  @!P0 SHF.R.U32.HI R16, RZ, R3, R16 ;  /* 0x00000003ff108219 */ /* 0x000fc60000011610 */
[----:B------:R-:W-:Y:S01]  /*2010*/  IMAD R2, R72, R2, R5 ;  /* 0x0000000248027224 */ /* 0x000fe200078e0205 */
[----:B------:R-:W-:Y:S02]  /*2020*/  @!P0 SEL R3, R7, R16, !P3 ;  /* 0x0000001007038207 */ /* 0x000fe40005800000 */
[----:B------:R-:W-:-:S03]  /*2030*/  IADD3 R16, PT, PT, -R5, RZ, RZ ;  /* 0x000000ff05107210 */ /* 0x000fc60007ffe1ff */
[--C-:B------:R-:W-:Y:S02]  /*2040*/  @!P0 IMAD.IADD R6, R6, 0x1, -R3.reuse ;  /* 0x0000000106068824 */ /* 0x100fe400078e0a03 */
[----:B------:R-:W-:Y:S01]  /*2050*/  @!P0 IMAD R3, R2, R19, R3 ;  /* 0x0000001302038224 */ /* 0x000fe200078e0203 */
[----:B------:R-:W-:Y:S01]  /*2060*/  IADD3 R2, PT, PT, -R7, RZ, RZ ;  /* 0x000000ff07027210 */ /* 0x000fe20007ffe1ff */
[----:B------:R-:W-:Y:S02]  /*2070*/  @!P0 IMAD R5, R72, R6, R7 ;  /* 0x0000000648058224 */ /* 0x000fe400078e0207 */
[----:B------:R-:W-:Y:S02]  /*2080*/  IMAD R11, R4, R16, R11 ;  /* 0x00000010040b7224 */ /* 0x000fe400078e020b */
[----:B------:R-:W-:Y:S02]  /*2090*/  @!P0 IMAD.MOV.U32 R7, RZ, RZ, R3 ;  /* 0x000000ffff078224 */ /* 0x000fe400078e0003 */
[----:B------:R-:W-:-:S02]  /*20a0*/  IMAD R2, R18, R2, R13 ;  /* 0x0000000212027224 */ /* 0x000fc400078e020d */
[----:B------:R-:W-:Y:S02]  /*20b0*/  IMAD R11, R5, R4, R11 ;  /* 0x00000004050b7224 */ /* 0x000fe400078e020b */
[----:B------:R-:W-:Y:S02]  /*20c0*/  IMAD R13, R7, R18, R2 ;  /* 0x00000012070d7224 */ /* 0x000fe400078e0202 */
.L_x_33:
[----:B------:R-:W1:Y:S02]  /*20d0*/  LDCU UR8, c[0x0][0xb30] ;  /* 0x00016600ff0877ac */ /* 0x000e640008000800 */
[----:B-1----:R-:W-:-:S09]  /*20e0*/  UISETP.NE.AND UP0, UPT, UR8, 0x1, UPT ;  /* 0x000000010800788c */ /* 0x002fd2000bf05270 */
[----:B------:R-:W-:Y:S05]  /*20f0*/  BRA.U UP0, `(.L_x_34) ;  /* 0x0000000100407547 */ /* 0x000fea000b800000 */
[----:B------:R-:W1:Y:S08]  /*2100*/  LDC.64 R4, c[0x0][0xb10] ;  /* 0x0002c400ff047b82 */ /* 0x000e700000000a00 */
[----:B------:R-:W2:Y:S08]  /*2110*/  LDC.64 R2, c[0x0][0xb18] ;  /* 0x0002c600ff027b82 */ /* 0x000eb00000000a00 */
[----:B------:R-:W3:Y:S08]  /*2120*/  LDC R6, c[0x0][0xb20] ;  /* 0x0002c800ff067b82 */ /* 0x000ef00000000800 */
[----:B------:R-:W4:Y:S01]  /*2130*/  LDC R16, c[0x0][0xb0c] ;  /* 0x0002c300ff107b82 */ /* 0x000f220000000800 */
[----:B-1----:R-:W-:-:S05]  /*2140*/  IMAD.HI.U32 R4, R13, R4, RZ ;  /* 0x000000040d047227 */ /* 0x002fca00078e00ff */
[----:B------:R-:W-:Y:S01]  /*2150*/  SHF.R.U32.HI R4, RZ, R5, R4 ;  /* 0x00000005ff047219 */ /* 0x000fe20000011604 */
[----:B--2---:R-:W-:Y:S01]  /*2160*/  IMAD.HI.U32 R3, R11, R3, RZ ;  /* 0x000000030b037227 */ /* 0x004fe200078e00ff */
[----:B------:R-:W-:-:S04]  /*2170*/  ISETP.NE.AND P0, PT, R2, 0x1, PT ;  /* 0x000000010200780c */ /* 0x000fc80003f05270 */
[----:B---3--:R-:W-:-:S04]  /*2180*/  SHF.R.U32.HI R6, RZ, R6, R3 ;  /* 0x00000006ff067219 */ /* 0x008fc80000011603 */
[----:B------:R-:W-:Y:S02]  /*2190*/  SEL R3, R11, R6, !P0 ;  /* 0x000000060b037207 */ /* 0x000fe40004000000 */
[----:B----4-:R-:W-:-:S04]  /*21a0*/  ISETP.NE.AND P1, PT, R16, 0x1, PT ;  /* 0x000000011000780c */ /* 0x010fc80003f25270 */
[----:B------:R-:W-:-:S05]  /*21b0*/  SEL R4, R13, R4, !P1 ;  /* 0x000000040d047207 */ /* 0x000fca0004800000 */
[----:B------:R-:W-:Y:S02]  /*21c0*/  IMAD.IADD R5, R3, 0x1, -R4 ;  /* 0x0000000103057824 */ /* 0x000fe400078e0a04 */
[----:B------:R-:W-:Y:S02]  /*21d0*/  IMAD.IADD R3, R4, 0x1, -R3 ;  /* 0x0000000104037824 */ /* 0x000fe400078e0a03 */
[----:B------:R-:W-:Y:S02]  /*21e0*/  IMAD R13, R5, R16, R13 ;  /* 0x00000010050d7224 */ /* 0x000fe400078e020d */
[----:B------:R-:W-:-:S07]  /*21f0*/  IMAD R11, R3, R2, R11 ;  /* 0x00000002030b7224 */ /* 0x000fce00078e020b */
.L_x_34:
[----:B------:R-:W-:Y:S01]  /*2200*/  VIADD R14, R14, 0x1 ;  /* 0x000000010e0e7836 */ /* 0x000fe20000000000 */
[----:B------:R-:W-:Y:S01]  /*2210*/  PLOP3.LUT P1, PT, PT, PT, PT, 0x80, 0x8 ;  /* 0x000000000008781c */ /* 0x000fe20003f2f070 */
[----:B------:R-:W-:Y:S02]  /*2220*/  IMAD.IADD R21, R13, 0x1, R152 ;  /* 0x000000010d157824 */ /* 0x000fe400078e0298 */
[----:B------:R-:W-:Y:S01]  /*2230*/  IMAD.IADD R20, R11, 0x1, R150 ;  /* 0x000000010b147824 */ /* 0x000fe200078e0296 */
[----:B------:R-:W-:-:S04]  /*2240*/  ISETP.NE.AND P0, PT, R14, 0x2, PT ;  /* 0x000000020e00780c */ /* 0x000fc80003f05270 */
[----:B------:R-:W-:Y:S02]  /*2250*/  SEL R3, RZ, 0x1, P0 ;  /* 0x00000001ff037807 */ /* 0x000fe40000000000 */
[----:B------:R-:W-:Y:S02]  /*2260*/  SEL R14, R14, RZ, P0 ;  /* 0x000000ff0e0e7207 */ /* 0x000fe40000000000 */
[----:B------:R-:W-:Y:S01]  /*2270*/  LOP3.LUT R12, R12, R3, RZ, 0x3c, !PT ;  /* 0x000000030c0c7212 */ /* 0x000fe200078e3cff */
[----:B------:R-:W-:Y:S06]  /*2280*/  @P2 BRA `(.L_x_35) ;  /* 0xfffffff000982947 */ /* 0x000fec000383ffff */
[----:B------:R-:W-:Y:S01]  /*2290*/  UIADD3 UR4, UPT, UPT, UR4, 0x18, URZ ;  /* 0x0000001804047890 */ /* 0x000fe2000fffe0ff */
[----:B------:R-:W-:-:S03]  /*22a0*/  SHF.L.U32 R3, R15, 0x1f, RZ ;  /* 0x0000001f0f037819 */ /* 0x000fc600000006ff */
[----:B------:R-:W-:-:S09]  /*22b0*/  ULEA UR5, UR6, UR4, 0x3 ;  /* 0x0000000406057291 */ /* 0x000fd2000f8e18ff */
[----:B------:R-:W1:Y:S02]  /*22c0*/  SYNCS.PHASECHK.TRANS64.TRYWAIT P0, [UR5], R3 ;  /* 0x00000003ff0075a7 */ /* 0x000e640008001105 */
[----:B-1----:R-:W-:Y:S05]  /*22d0*/  @!P0 BRA `(.L_x_36) ;  /* 0x0000008c004c8947 */ /* 0x002fea0003800000 */
.L_x_127:
[----:B------:R-:W-:-:S04]  /*22e0*/  UIADD3 UR6, UPT, UPT, UR6, 0x1, URZ ;  /* 0x0000000106067890 */ /* 0x000fc8000fffe0ff */
[----:B------:R-:W-:-:S04]  /*22f0*/  UISETP.NE.AND UP0, UPT, UR6, 0x3, UPT ;  /* 0x000000030600788c */ /* 0x000fc8000bf05270 */
[----:B------:R-:W-:Y:S02]  /*2300*/  USEL UR7, URZ, 0x1, UP0 ;  /* 0x00000001ff077887 */ /* 0x000fe40008000000 */
[----:B------:R-:W-:-:S04]  /*2310*/  USEL UR6, UR6, URZ, UP0 ;  /* 0x000000ff06067287 */ /* 0x000fc80008000000 */
[----:B------:R-:W-:Y:S01]  /*2320*/  ULEA UR5, UR6, UR4, 0x3 ;  /* 0x0000000406057291 */ /* 0x000fe2000f8e18ff */
[----:B------:R-:W-:-:S04]  /*2330*/  LOP3.LUT R15, R15, UR7, RZ, 0x3c, !PT ;  /* 0x000000070f0f7c12 */ /* 0x000fc8000f8e3cff */
[----:B-1----:R-:W-:-:S04]  /*2340*/  SHF.L.U32 R3, R15, 0x1f, RZ ;  /* 0x0000001f0f037819 */ /* 0x002fc800000006ff */
[----:B------:R-:W1:Y:S02]  /*2350*/  SYNCS.PHASECHK.TRANS64.TRYWAIT P0, [UR5], R3 ;  /* 0x00000003ff0075a7 */ /* 0x000e640008001105 */
[----:B-1----:R-:W-:Y:S05]  /*2360*/  @!P0 BRA `(.L_x_37) ;  /* 0x0000008c00408947 */ /* 0x002fea0003800000 */
.L_x_129:
[----:B------:R-:W-:-:S04]  /*2370*/  UIADD3 UR6, UPT, UPT, UR6, 0x1, URZ ;  /* 0x0000000106067890 */ /* 0x000fc8000fffe0ff */
[----:B------:R-:W-:-:S04]  /*2380*/  UISETP.NE.AND UP0, UPT, UR6, 0x3, UPT ;  /* 0x000000030600788c */ /* 0x000fc8000bf05270 */
[----:B------:R-:W-:Y:S02]  /*2390*/  USEL UR5, URZ, 0x1, UP0 ;  /* 0x00000001ff057887 */ /* 0x000fe40008000000 */
[----:B------:R-:W-:-:S04]  /*23a0*/  USEL UR6, UR6, URZ, UP0 ;  /* 0x000000ff06067287 */ /* 0x000fc80008000000 */
[----:B------:R-:W-:Y:S01]  /*23b0*/  ULEA UR6, UR6, UR4, 0x3 ;  /* 0x0000000406067291 */ /* 0x000fe2000f8e18ff */
[----:B-1----:R-:W-:-:S04]  /*23c0*/  LOP3.LUT R3, R15, UR5, RZ, 0x3c, !PT ;  /* 0x000000050f037c12 */ /* 0x002fc8000f8e3cff */
[----:B------:R-:W-:Y:S01]  /*23d0*/  SHF.L.U32 R3, R3, 0x1f, RZ ;  /* 0x0000001f03037819 */ /* 0x000fe200000006ff */
[----:B----4-:R-:W-:-:S07]  /*23e0*/  IMAD.U32 R0, RZ, RZ, UR6 ;  /* 0x00000006ff007e24 */ /* 0x010fce000f8e00ff */
.L_x_38:
[----:B-1----:R1:W2:Y:S02]  /*23f0*/  SYNCS.PHASECHK.TRANS64.TRYWAIT P0, [R0+URZ], R3 ;  /* 0x00000003000075a7 */ /* 0x0022a400080011ff */
[----:B--2---:R-:W-:Y:S05]  /*2400*/  @!P0 NANOSLEEP.SYNCS 0x989680 ;  /* 0x009896800000895d */ /* 0x004fea0003900000 */
[----:B------:R-:W2:Y:S02]  /*2410*/  @!P0 SYNCS.PHASECHK.TRANS64 P0, [R0+URZ], R3 ;  /* 0x00000003000085a7 */ /* 0x000ea400080010ff */
[----:B--2---:R-:W-:Y:S05]  /*2420*/  @P0 EXIT ;  /* 0x000000000000094d */ /* 0x004fea0003800000 */
[----:B------:R-:W-:Y:S05]  /*2430*/  BRA `(.L_x_38) ;  /* 0xfffffffc00ec7947 */ /* 0x000fea000383ffff */
.L_x_17:
[----:B------:R-:W-:-:S04]  /*2440*/  UISETP.NE.AND UP1, UPT, UR37, URZ, UPT ;  /* 0x000000ff2500728c */ /* 0x000fc8000bf25270 */
[----:B------:R-:W-:-:S09]  /*2450*/  UISETP.NE.OR UP1, UPT, UR8, 0x1, UP1 ;  /* 0x000000010800788c */ /* 0x000fd20008f25670 */
[----:B------:R-:W-:Y:S05]  /*2460*/  BRA.U UP1, `(.L_x_39) ;  /* 0x0000000501487547 */ /* 0x000fea000b800000 */
[----:B------:R-:W-:Y:S01]  /*2470*/  ISETP.NE.AND P2, PT, R2, RZ, PT ;  /* 0x000000ff0200720c */ /* 0x000fe20003f45270 */
[----:B------:R-:W-:Y:S01]  /*2480*/  IMAD.MOV.U32 R12, RZ, RZ, 0x1 ;  /* 0x00000001ff0c7424 */ /* 0x000fe200078e00ff */
[----:B------:R-:W-:Y:S02]  /*2490*/  CS2R R10, SRZ ;  /* 0x00000000000a7805 */ /* 0x000fe4000001ff00 */
[----:B------:R-:W-:Y:S01]  /*24a0*/  CS2R R8, SRZ ;  /* 0x0000000000087805 */ /* 0x000fe2000001ff00 */
[----:B------:R-:W-:Y:S01]  /*24b0*/  UMOV UR4, 0x400 ;  /* 0x0000040000047882 */ /* 0x000fe20000000000 */
[----:B------:R-:W-:Y:S01]  /*24c0*/  UMOV UR6, URZ ;  /* 0x000000ff00067c82 */ /* 0x000fe20008000000 */
[----:B------:R-:W-:-:S12]  /*24d0*/  ULEA UR37, UR37, UR4, 0x18 ;  /* 0x0000000425257291 */ /* 0x000fd8000f8ec0ff */
.L_x_43:
[----:B------:R-:W-:Y:S02]  /*24e0*/  LEA R0, R8, UR37, 0x3 ;  /* 0x0000002508007c11 */ /* 0x000fe4000f8e18ff */
[----:B------:R-:W-:-:S03]  /*24f0*/  SHF.L.U32 R5, R9, 0x1f, RZ ;  /* 0x0000001f09057819 */ /* 0x000fc600000006ff */
[----:B------:R-:W-:Y:S01]  /*2500*/  VIADD R4, R0, 0xd0 ;  /* 0x000000d000047836 */ /* 0x000fe20000000000 */
[----:B------:R-:W1:Y:S02]  /*2510*/  SYNCS.PHASECHK.TRANS64.TRYWAIT P0, [R0+URZ+0xc0], R5 ;  /* 0x0000c005000075a7 */ /* 0x000e6400080011ff */
[----:B-1----:R-:W-:Y:S05]  /*2520*/  @!P0 BRA `(.L_x_40) ;  /* 0x0000008800e88947 */ /* 0x002fea0003800000 */
.L_x_130:
[----:B------:R-:W-:Y:S01]  /*2530*/  ULEA UR5, UR6, UR37, 0x3 ;  /* 0x0000002506057291 */ /* 0x000fe2000f8e18ff */
[----:B------:R-:W-:Y:S02]  /*2540*/  PRMT R4, RZ, 0x654, R4 ;  /* 0x00000654ff047816 */ /* 0x000fe40000000004 */
[----:B-1----:R-:W-:Y:S01]  /*2550*/  SHF.L.U32 R5, R12, 0x1f, RZ ;  /* 0x0000001f0c057819 */ /* 0x002fe200000006ff */
[----:B------:R-:W-:Y:S01]  /*2560*/  UIADD3 UR4, UPT, UPT, UR5, 0x80, URZ ;  /* 0x0000008005047890 */ /* 0x000fe2000fffe0ff */
[----:B------:R1:W-:Y:S05]  /*2570*/  SYNCS.ARRIVE.TRANS64.RED.A1T0 RZ, [R4+URZ], RZ ;  /* 0x000000ff04ff79a7 */ /* 0x0003ea00081004ff */
[----:B------:R-:W-:Y:S01]  /*2580*/  IMAD.U32 R7, RZ, RZ, UR4 ;  /* 0x00000004ff077e24 */ /* 0x000fe2000f8e00ff */
[----:B------:R-:W2:Y:S04]  /*2590*/  SYNCS.PHASECHK.TRANS64.TRYWAIT P0, [UR5+0x90], R5 ;  /* 0x00009005ff0075a7 */ /* 0x000ea80008001105 */
[----:B------:R-:W-:Y:S01]  /*25a0*/  PRMT R6, R2, 0x654, R7 ;  /* 0x0000065402067816 */ /* 0x000fe20000000007 */
[----:B-1----:R-:W-:Y:S01]  /*25b0*/  @!P2 IMAD.MOV.U32 R4, RZ, RZ, 0x10 ;  /* 0x00000010ff04a424 */ /* 0x002fe200078e00ff */
[----:B--2---:R-:W-:Y:S06]  /*25c0*/  @!P0 BRA `(.L_x_41) ;  /* 0x0000008800d48947 */ /* 0x004fec0003800000 */
.L_x_132:
[----:B------:R-:W-:Y:S01]  /*25d0*/  ULEA UR4, UR6, UR37, 0x4 ;  /* 0x0000002506047291 */ /* 0x000fe2000f8e20ff */
[----:B------:R-:W-:Y:S01]  /*25e0*/  SEL R3, R6, R3, !P2 ;  /* 0x0000000306037207 */ /* 0x000fe20005000000 */
[----:B------:R-:W-:Y:S01]  /*25f0*/  UIADD3 UR5, UPT, UPT, UR5, 0x80, URZ ;  /* 0x0000008005057890 */ /* 0x000fe2000fffe0ff */
[----:B-1----:R-:W-:Y:S01]  /*2600*/  LEA R0, R11, UR37, 0x3 ;  /* 0x000000250b007c11 */ /* 0x002fe2000f8e18ff */
[----:B------:R-:W-:Y:S01]  /*2610*/  UIADD3 UR4, UPT, UPT, UR4, 0xf0, URZ ;  /* 0x000000f004047890 */ /* 0x000fe2000fffe0ff */
[----:B------:R-:W-:Y:S01]  /*2620*/  SHF.L.U32 R5, R10, 0x1f, RZ ;  /* 0x0000001f0a057819 */ /* 0x000fe200000006ff */
[----:B------:R1:W-:Y:S01]  /*2630*/  @!P2 SYNCS.ARRIVE.TRANS64.RED RZ, [R3+URZ], R4 ;  /* 0x0000000403ffa9a7 */ /* 0x0003e200080004ff */
[----:B------:R-:W-:Y:S01]  /*2640*/  UIADD3 UR6, UPT, UPT, UR6, 0x1, URZ ;  /* 0x0000000106067890 */ /* 0x000fe2000fffe0ff */
[----:B------:R-:W-:-:S03]  /*2650*/  VIADD R8, R8, 0x1 ;  /* 0x0000000108087836 */ /* 0x000fc60000000000 */
[----:B------:R-:W-:Y:S02]  /*2660*/  UISETP.NE.AND UP0, UPT, UR6, 0x2, UPT ;  /* 0x000000020600788c */ /* 0x000fe4000bf05270 */
[----:B------:R-:W-:Y:S06]  /*2670*/  UGETNEXTWORKID.BROADCAST [UR4], [UR5] ;  /* 0x00000000040073ca */ /* 0x000fec0008000100 */
[----:B------:R-:W-:Y:S01]  /*2680*/  USEL UR4, URZ, 0x1, UP0 ;  /* 0x00000001ff047887 */ /* 0x000fe20008000000 */
[----:B------:R-:W-:Y:S01]  /*2690*/  ISETP.NE.AND P0, PT, R8, 0x2, PT ;  /* 0x000000020800780c */ /* 0x000fe20003f05270 */
[----:B------:R-:W-:Y:S01]  /*26a0*/  USEL UR6, UR6, URZ, UP0 ;  /* 0x000000ff06067287 */ /* 0x000fe20008000000 */
[----:B------:R-:W2:Y:S03]  /*26b0*/  SYNCS.PHASECHK.TRANS64.TRYWAIT P1, [R0+URZ+0x80], R5 ;  /* 0x00008005000075a7 */ /* 0x000ea600080211ff */
[----:B------:R-:W-:Y:S01]  /*26c0*/  LOP3.LUT R12, R12, UR4, RZ, 0x3c, !PT ;  /* 0x000000040c0c7c12 */ /* 0x000fe2000f8e3cff */
[----:B-12---:R-:W-:Y:S07]  /*26d0*/  @!P1 BRA `(.L_x_42) ;  /* 0x0000008800a89947 */ /* 0x006fee0003800000 */
.L_x_133:
[C---:B------:R-:W-:Y:S01]  /*26e0*/  LEA R4, R11.reuse, UR37, 0x4 ;  /* 0x000000250b047c11 */ /* 0x040fe2000f8e20ff */
[----:B-1----:R-:W-:Y:S01]  /*26f0*/  VIADD R0, R0, 0x90 ;  /* 0x0000009000007836 */ /* 0x002fe20000000000 */
[----:B------:R-:W-:Y:S01]  /*2700*/  SEL R8, R8, RZ, P0 ;  /* 0x000000ff08087207 */ /* 0x000fe20000000000 */
[----:B------:R-:W-:-:S03]  /*2710*/  VIADD R11, R11, 0x1 ;  /* 0x000000010b0b7836 */ /* 0x000fc60000000000 */
[----:B------:R-:W1:Y:S01]  /*2720*/  LDS.128 R4, [R4+0xf0] ;  /* 0x0000f00004047984 */ /* 0x000e620000000c00 */
[----:B------:R-:W-:Y:S02]  /*2730*/  PRMT R0, RZ, 0x654, R0 ;  /* 0x00000654ff007816 */ /* 0x000fe40000000000 */
[C---:B------:R-:W-:Y:S01]  /*2740*/  ISETP.NE.AND P1, PT, R11.reuse, 0x2, PT ;  /* 0x000000020b00780c */ /* 0x040fe20003f25270 */
[----:B------:R-:W-:Y:S01]  /*2750*/  @!PT LDS RZ, [RZ] ;  /* 0x00000000fffff984 */ /* 0x000fe20000000800 */
[----:B------:R-:W-:Y:S01]  /*2760*/  @!PT LDS RZ, [RZ] ;  /* 0x00000000fffff984 */ /* 0x000fe20000000800 */
[----:B------:R-:W-:Y:S01]  /*2770*/  @!PT LDS RZ, [RZ] ;  /* 0x00000000fffff984 */ /* 0x000fe20000000800 */
[----:B------:R-:W-:Y:S01]  /*2780*/  @!PT LDS RZ, [RZ] ;  /* 0x00000000fffff984 */ /* 0x000fe20000000800 */
[----:B------:R2:W-:Y:S06]  /*2790*/  MEMBAR.ALL.CTA ;  /* 0x0000000000007992 */ /* 0x0005ec0000008000 */
[----:B--2---:R-:W2:Y:S01]  /*27a0*/  FENCE.VIEW.ASYNC.S ;  /* 0x00000000000073c6 */ /* 0x004ea20000000000 */
[----:B------:R-:W-:Y:S01]  /*27b0*/  SEL R11, R11, RZ, P1 ;  /* 0x000000ff0b0b7207 */ /* 0x000fe20000800000 */
[----:B--2---:R2:W-:Y:S01]  /*27c0*/  SYNCS.ARRIVE.TRANS64.RED.A1T0 RZ, [R0+URZ], RZ ;  /* 0x000000ff00ff79a7 */ /* 0x0045e200081004ff */
[----:B-1----:R-:W-:-:S02]  /*27d0*/  LOP3.LUT P3, RZ, R6, 0x1, RZ, 0xc0, !PT ;  /* 0x0000000106ff7812 */ /* 0x002fc4000786c0ff */
[----:B------:R-:W-:-:S04]  /*27e0*/  SEL R5, RZ, 0x1, P1 ;  /* 0x00000001ff057807 */ /* 0x000fc80000800000 */
[----:B------:R-:W-:Y:S02]  /*27f0*/  LOP3.LUT R10, R10, R5, RZ, 0x3c, !PT ;  /* 0x000000050a0a7212 */ /* 0x000fe400078e3cff */
[----:B--2---:R-:W-:-:S04]  /*2800*/  SEL R0, RZ, 0x1, P0 ;  /* 0x00000001ff007807 */ /* 0x004fc80000000000 */
[----:B------:R-:W-:Y:S01]  /*2810*/  LOP3.LUT R9, R9, R0, RZ, 0x3c, !PT ;  /* 0x0000000009097212 */ /* 0x000fe200078e3cff */
[----:B------:R-:W-:Y:S06]  /*2820*/  @P3 BRA `(.L_x_43) ;  /* 0xfffffffc002c3947 */ /* 0x000fec000383ffff */
[----:B------:R-:W-:Y:S01]  /*2830*/  ULEA UR5, UR6, UR37, 0x3 ;  /* 0x0000002506057291 */ /* 0x000fe2000f8e18ff */
[----:B------:R-:W-:-:S08]  /*2840*/  SHF.L.U32 R3, R12, 0x1f, RZ ;  /* 0x0000001f0c037819 */ /* 0x000fd000000006ff */
[----:B------:R-:W1:Y:S02]  /*2850*/  SYNCS.PHASECHK.TRANS64 P0, [UR5+0x90], R3 ;  /* 0x00009003ff0075a7 */ /* 0x000e640008001005 */
[----:B-1----:R-:W-:Y:S05]  /*2860*/  @P0 BRA `(.L_x_44) ;  /* 0x0000000000080947 */ /* 0x002fea0003800000 */
[----:B------:R-:W1:Y:S02]  /*2870*/  SYNCS.PHASECHK.TRANS64.TRYWAIT P0, [UR5+0x90], R3 ;  /* 0x00009003ff0075a7 */ /* 0x000e640008001105 */
[----:B-1----:R-:W-:Y:S05]  /*2880*/  @!P0 BRA `(.L_x_45) ;  /* 0x0000008800508947 */ /* 0x002fea0003800000 */
.L_x_44:
[----:B------:R-:W-:-:S04]  /*2890*/  UIADD3 UR4, UPT, UPT, UR6, 0x1, URZ ;  /* 0x0000000106047890 */ /* 0x000fc8000fffe0ff */
[----:B------:R-:W-:-:S04]  /*28a0*/  UISETP.NE.AND UP0, UPT, UR4, 0x2, UPT ;  /* 0x000000020400788c */ /* 0x000fc8000bf05270 */
[----:B------:R-:W-:Y:S02]  /*28b0*/  USEL UR7, URZ, 0x1, UP0 ;  /* 0x00000001ff077887 */ /* 0x000fe40008000000 */
[----:B------:R-:W-:-:S04]  /*28c0*/  USEL UR4, UR4, URZ, UP0 ;  /* 0x000000ff04047287 */ /* 0x000fc80008000000 */
[----:B------:R-:W-:Y:S01]  /*28d0*/  ULEA UR4, UR4, UR37, 0x3 ;  /* 0x0000002504047291 */ /* 0x000fe2000f8e18ff */
[----:B-1----:R-:W-:-:S04]  /*28e0*/  LOP3.LUT R3, R12, UR7, RZ, 0x3c, !PT ;  /* 0x000000070c037c12 */ /* 0x002fc8000f8e3cff */
[----:B------:R-:W-:-:S04]  /*28f0*/  SHF.L.U32 R0, R3, 0x1f, RZ ;  /* 0x0000001f03007819 */ /* 0x000fc800000006ff */
[----:B------:R-:W1:Y:S02]  /*2900*/  SYNCS.PHASECHK.TRANS64 P0, [UR4+0x90], R0 ;  /* 0x00009000ff0075a7 */ /* 0x000e640008001004 */
[----:B-1----:R-:W-:Y:S05]  /*2910*/  @P0 EXIT ;  /* 0x000000000000094d */ /* 0x002fea0003800000 */
[----:B------:R-:W-:Y:S02]  /*2920*/  SHF.L.U32 R3, R3, 0x1f, RZ ;  /* 0x0000001f03037819 */ /* 0x000fe400000006ff */
[----:B------:R-:W-:-:S07]  /*2930*/  MOV R0, UR4 ;  /* 0x0000000400007c02 */ /* 0x000fce0008000f00 */
.L_x_46:
[----:B-1----:R1:W2:Y:S02]  /*2940*/  SYNCS.PHASECHK.TRANS64.TRYWAIT P0, [R0+URZ+0x90], R3 ;  /* 0x00009003000075a7 */ /* 0x0022a400080011ff */
[----:B--2---:R-:W-:Y:S05]  /*2950*/  @!P0 NANOSLEEP.SYNCS 0x989680 ;  /* 0x009896800000895d */ /* 0x004fea0003900000 */
[----:B------:R-:W2:Y:S02]  /*2960*/  @!P0 SYNCS.PHASECHK.TRANS64 P0, [R0+URZ+0x90], R3 ;  /* 0x00009003000085a7 */ /* 0x000ea400080010ff */
[----:B--2---:R-:W-:Y:S05]  /*2970*/  @P0 EXIT ;  /* 0x000000000000094d */ /* 0x004fea0003800000 */
[----:B------:R-:W-:Y:S05]  /*2980*/  BRA `(.L_x_46) ;  /* 0xfffffffc00ec7947 */ /* 0x000fea000383ffff */
.L_x_39:
[----:B------:R-:W-:-:S09]  /*2990*/  UISETP.NE.AND UP1, UPT, UR8, URZ, UPT ;  /* 0x000000ff0800728c */ /* 0x000fd2000bf25270 */
[----:B------:R-:W-:Y:S05]  /*29a0*/  BRA.U UP1, `(.L_x_47) ;  /* 0x0000000d01187547 */ /* 0x000fea000b800000 */
[----:B------:R-:W-:Y:S01]  /*29b0*/  UMOV UR4, 0x40 ;  /* 0x0000004000047882 */ /* 0x000fe20000000000 */
[----:B------:R-:W-:Y:S01]  /*29c0*/  NOP ;  /* 0x0000000000007918 */ /* 0x000fe20000000000 */
[----:B------:R-:W-:Y:S01]  /*29d0*/  ULEA UR4, UR37, UR4, 0x18 ;  /* 0x0000000425047291 */ /* 0x000fe2000f8ec0ff */
[----:B------:R-:W-:Y:S02]  /*29e0*/  UMOV UR5, 0x400 ;  /* 0x0000040000057882 */ /* 0x000fe40000000000 */
[----:B------:R-:W-:-:S06]  /*29f0*/  ULEA UR37, UR37, UR5, 0x18 ;  /* 0x0000000525257291 */ /* 0x000fcc000f8ec0ff */
[----:B------:R-:W1:Y:S02]  /*2a00*/  LDS.U8 R0, [UR4+0x1c] ;  /* 0x00001c04ff007984 */ /* 0x000e640008000000 */
[----:B-1----:R-:W-:-:S13]  /*2a10*/  ISETP.NE.AND P0, PT, R0, RZ, PT ;  /* 0x000000ff0000720c */ /* 0x002fda0003f05270 */
[----:B------:R-:W-:Y:S05]  /*2a20*/  @P0 BRA `(.L_x_48) ;  /* 0x0000000000580947 */ /* 0x000fea0003800000 */
[----:B------:R-:W-:-:S13]  /*2a30*/  ELECT P0, URZ, PT ;  /* 0x0000000000ff782f */ /* 0x000fda0003800000 */
[----:B------:R-:W-:Y:S05]  /*2a40*/  @!P0 BRA `(.L_x_49) ;  /* 0x0000000000608947 */ /* 0x000fea0003800000 */
[----:B------:R-:W-:Y:S01]  /*2a50*/  UMOV UR5, 0x10 ;  /* 0x0000001000057882 */ /* 0x000fe20000000000 */
[----:B------:R-:W-:Y:S01]  /*2a60*/  HFMA2 R0, -RZ, RZ, 0, 5.9604644775390625e-08 ;  /* 0x00000001ff007431 */ /* 0x000fe200000001ff */
[----:B------:R-:W-:-:S03]  /*2a70*/  MOV R2, 0xffff ;  /* 0x0000ffff00027802 */ /* 0x000fc60000000f00 */
[----:B------:R-:W-:Y:S04]  /*2a80*/  DEPBAR.LE SB1, 0x36 ;  /* 0x00009d800000791a */ /* 0x000fe80000000000 */
[----:B------:R-:W1:Y:S02]  /*2a90*/  UTCATOMSWS.FIND_AND_SET.ALIGN UP0, UR5, UR5 ;  /* 0x00000005000575e3 */ /* 0x000e640008000800 */
[----:B-1----:R-:W-:Y:S01]  /*2aa0*/  MOV R3, UR5 ;  /* 0x0000000500037c02 */ /* 0x002fe20008000f00 */
[----:B------:R-:W-:Y:S06]  /*2ab0*/  BRA.U UP0, `(.L_x_50) ;  /* 0x0000000100187547 */ /* 0x000fec000b800000 */
.L_x_51:
[----:B------:R-:W-:Y:S05]  /*2ac0*/  NANOSLEEP 0x64 ;  /* 0x000000640000795d */ /* 0x000fea0003800000 */
[----:B------:R-:W-:-:S05]  /*2ad0*/  UMOV UR5, 0x10 ;  /* 0x0000001000057882 */ /* 0x000fca0000000000 */
[----:B------:R-:W-:Y:S04]  /*2ae0*/  DEPBAR.LE SB1, 0x36 ;  /* 0x00009d800000791a */ /* 0x000fe80000000000 */
[----:B------:R-:W1:Y:S02]  /*2af0*/  UTCATOMSWS.FIND_AND_SET.ALIGN UP0, UR5, UR5 ;  /* 0x00000005000575e3 */ /* 0x000e640008000800 */
[----:B-1----:R-:W-:Y:S01]  /*2b00*/  MOV R3, UR5 ;  /* 0x0000000500037c02 */ /* 0x002fe20008000f00 */
[----:B------:R-:W-:Y:S05]  /*2b10*/  BRA.U !UP0, `(.L_x_51) ;  /* 0xfffffffd08e87547 */ /* 0x000fea000b83ffff */
.L_x_50:
[-C--:B------:R-:W-:Y:S02]  /*2b20*/  SHF.L.U32 R2, R2, R3.reuse, RZ ;  /* 0x0000000302027219 */ /* 0x080fe400000006ff */
[----:B------:R-:W-:Y:S01]  /*2b30*/  SHF.L.U32 R0, R0, R3, RZ ;  /* 0x0000000300007219 */ /* 0x000fe200000006ff */
[----:B------:R-:W-:Y:S02]  /*2b40*/  IMAD.SHL.U32 R3, R3, 0x20, RZ ;  /* 0x0000002003037824 */ /* 0x000fe400078e00ff */
[----:B------:R1:W-:Y:S04]  /*2b50*/  ATOMS.OR RZ, [UR4+0x14], R2 ;  /* 0x00001402ffff798c */ /* 0x0003e8000b000004 */
[----:B------:R1:W-:Y:S04]  /*2b60*/  ATOMS.OR RZ, [UR4+0x18], R0 ;  /* 0x00001800ffff798c */ /* 0x0003e8000b000004 */
[----:B------:R1:W-:Y:S01]  /*2b70*/  STS [UR37+0x110], R3 ;  /* 0x00011003ff007988 */ /* 0x0003e20008000825 */
[----:B------:R-:W-:Y:S05]  /*2b80*/  BRA `(.L_x_49) ;  /* 0x0000000000107947 */ /* 0x000fea0003800000 */
.L_x_48:
[----:B------:R-:W-:Y:S02]  /*2b90*/  MOV R0, 0xffffffff ;  /* 0xffffffff00007802 */ /* 0x000fe40000000f00 */
[----:B------:R-:W-:-:S03]  /*2ba0*/  MOV R2, 0x2bd0 ;  /* 0x00002bd000027802 */ /* 0x000fc60000000f00 */
[----:B------:R1:W-:Y:S04]  /*2bb0*/  STS [UR37+0x110], R0 ;  /* 0x00011000ff007988 */ /* 0x0003e80008000825 */
[----:B-1-3-5:R-:W-:Y:S05]  /*2bc0*/  CALL.REL.NOINC `($__internal_1_$__cuda_sm10x_tcgen05_guardrail_trap_phase_invalid_during_alloc) ;  /* 0x0000008c00647944 */ /* 0x02afea0003c00000 */
.L_x_49:
[----:B------:R-:W-:Y:S05]  /*2bd0*/  WARPSYNC.ALL ;  /* 0x0000000000007948 */ /* 0x000fea0003800000 */
[----:B------:R-:W2:Y:S01]  /*2be0*/  S2UR UR6, SR_CgaCtaId ;  /* 0x00000000000679c3 */ /* 0x000ea20000008800 */
[----:B------:R-:W-:Y:S01]  /*2bf0*/  UMOV UR4, 0x400 ;  /* 0x0000040000047882 */ /* 0x000fe20000000000 */
[----:B------:R-:W-:-:S06]  /*2c00*/  NOP ;  /* 0x0000000000007918 */ /* 0x000fcc0000000000 */
[----:B------:R-:W-:Y:S06]  /*2c10*/  BAR.ARV 0x6, 0xa0 ;  /* 0x0182800000007b1d */ /* 0x000fec0000002000 */
[----:B------:R-:W4:Y:S01]  /*2c20*/  LDCU UR7, c[0x0][0x38c] ;  /* 0x00007180ff0777ac */ /* 0x000f220008000800 */
[----:B------:R-:W-:Y:S01]  /*2c30*/  IMAD.MOV.U32 R11, RZ, RZ, 0x1 ;  /* 0x00000001ff0b7424 */ /* 0x000fe200078e00ff */
[----:B------:R-:W-:Y:S01]  /*2c40*/  CS2R R8, SRZ ;  /* 0x0000000000087805 */ /* 0x000fe2000001ff00 */
[----:B------:R-:W-:Y:S01]  /*2c50*/  IMAD.MOV.U32 R10, RZ, RZ, RZ ;  /* 0x000000ffff0a7224 */ /* 0x000fe200078e00ff */
[----:B------:R-:W-:Y:S01]  /*2c60*/  UMOV UR18, URZ ;  /* 0x000000ff00127c82 */ /* 0x000fe20008000000 */
[----:B------:R-:W-:Y:S01]  /*2c70*/  UMOV UR17, URZ ;  /* 0x000000ff00117c82 */ /* 0x000fe20008000000 */
[----:B------:R-:W-:Y:S01]  /*2c80*/  UMOV UR20, 0x0 ;  /* 0x0000000000147882 */ /* 0x000fe20000000000 */
[----:B------:R-:W-:Y:S01]  /*2c90*/  UMOV UR21, 0x84004a0 ;  /* 0x084004a000157882 */ /* 0x000fe20000000000 */
[----:B--2---:R-:W-:Y:S01]  /*2ca0*/  ULEA UR6, UR6, UR4, 0x18 ;  /* 0x0000000406067291 */ /* 0x004fe2000f8ec0ff */
[----:B------:R-:W2:Y:S03]  /*2cb0*/  LDCU UR4, c[0x0][0x38c] ;  /* 0x00007180ff0477ac */ /* 0x000ea60008000800 */
[----:B------:R-:W-:-:S02]  /*2cc0*/  UIADD3 UR11, UPT, UPT, UR6, 0xc400, URZ ;  /* 0x0000c400060b7890 */ /* 0x000fc4000fffe0ff */
[----:B----4-:R-:W-:-:S03]  /*2cd0*/  UIADD3 UR7, UPT, UPT, UR7, 0x1f, URZ ;  /* 0x0000001f07077890 */ /* 0x010fc6000fffe0ff */
[----:B-1----:R-:W1:Y:S01]  /*2ce0*/  LDS R0, [UR6+0x110] ;  /* 0x00011006ff007984 */ /* 0x002e620008000800 */
[----:B------:R-:W-:Y:S02]  /*2cf0*/  UIADD3 UR12, UPT, UPT, UR6, 0xf400, URZ ;  /* 0x0000f400060c7890 */ /* 0x000fe4000fffe0ff */
[----:B------:R-:W-:Y:S02]  /*2d00*/  USHF.R.S32.HI UR5, URZ, 0x1f, UR7 ;  /* 0x0000001fff057899 */ /* 0x000fe40008011407 */
[----:B------:R-:W-:Y:S02]  /*2d10*/  USHF.R.U32.HI UR11, URZ, 0x4, UR11 ;  /* 0x00000004ff0b7899 */ /* 0x000fe4000801160b */
[----:B------:R-:W-:Y:S02]  /*2d20*/  ULEA.HI UR5, UR5, UR7, URZ, 0x5 ;  /* 0x0000000705057291 */ /* 0x000fe4000f8f28ff */
[----:B------:R-:W-:Y:S02]  /*2d30*/  USHF.R.U32.HI UR12, URZ, 0x4, UR12 ;  /* 0x00000004ff0c7899 */ /* 0x000fe4000801160c */
[----:B------:R-:W-:-:S02]  /*2d40*/  USHF.R.S32.HI UR5, URZ, 0x5, UR5 ;  /* 0x00000005ff057899 */ /* 0x000fc40008011405 */
[----:B------:R-:W-:Y:S02]  /*2d50*/  ULOP3.LUT UR11, UR11, 0x3fff, URZ, 0xc0, !UPT ;  /* 0x00003fff0b0b7892 */ /* 0x000fe4000f8ec0ff */
[----:B------:R-:W-:Y:S02]  /*2d60*/  UISETP.LT.AND UP0, UPT, UR5, 0x1, UPT ;  /* 0x000000010500788c */ /* 0x000fe4000bf01270 */
[----:B------:R-:W-:Y:S02]  /*2d70*/  ULOP3.LUT UR12, UR12, 0x3fff, URZ, 0xc0, !UPT ;  /* 0x00003fff0c0c7892 */ /* 0x000fe4000f8ec0ff */
[----:B------:R-:W-:Y:S02]  /*2d80*/  USEL UR10, UR5, 0x1, !UP0 ;  /* 0x00000001050a7887 */ /* 0x000fe4000c000000 */
[----:B------:R-:W-:Y:S02]  /*2d90*/  ULOP3.LUT UR11, UR11, 0x10000, URZ, 0xfc, !UPT ;  /* 0x000100000b0b7892 */ /* 0x000fe4000f8efcff */
[----:B------:R-:W-:-:S02]  /*2da0*/  ULOP3.LUT UR12, UR12, 0x10000, URZ, 0xfc, !UPT ;  /* 0x000100000c0c7892 */ /* 0x000fc4000f8efcff */
[----:B------:R-:W-:Y:S02]  /*2db0*/  UIADD3 UR10, UPT, UPT, -UR10, URZ, URZ ;  /* 0x000000ff0a0a7290 */ /* 0x000fe4000fffe1ff */
[----:B--2---:R-:W-:Y:S01]  /*2dc0*/  UISETP.GE.AND UP3, UPT, UR4, 0x1, UPT ;  /* 0x000000010400788c */ /* 0x004fe2000bf66270 */
[----:B-1----:R-:W-:-:S15]  /*2dd0*/  R2UR UR19, R0 ;  /* 0x00000000001372ca */ /* 0x002fde00000e0000 */
.L_x_58:
[----:B------:R-:W-:Y:S02]  /*2de0*/  LEA R0, R10, UR6, 0x3 ;  /* 0x000000060a007c11 */ /* 0x000fe4000f8e18ff */
[----:B------:R-:W-:Y:S02]  /*2df0*/  SHF.L.U32 R5, R9, 0x1f, RZ ;  /* 0x0000001f09057819 */ /* 0x000fe400000006ff */
[----:B------:R-:W-:Y:S01]  /*2e00*/  PLOP3.LUT P0, PT, PT, PT, UP3, 0x80, 0x8 ;  /* 0x000000000008781c */ /* 0x000fe20003f0f038 */
[----:B------:R-:W-:Y:S01]  /*2e10*/  VIADD R3, R0, 0x90 ;  /* 0x0000009000037836 */ /* 0x000fe20000000000 */
[----:B-1----:R-:W1:Y:S02]  /*2e20*/  SYNCS.PHASECHK.TRANS64.TRYWAIT P1, [R0+URZ+0x80], R5 ;  /* 0x00008005000075a7 */ /* 0x002e6400080211ff */
[----:B-1--4-:R-:W-:Y:S09]  /*2e30*/  @!P1 BRA `(.L_x_52) ;  /* 0x0000008000fc9947 */ /* 0x012ff20003800000 */
.L_x_135:
[----:B------:R-:W-:Y:S01]  /*2e40*/  LEA R4, R10, UR6, 0x4 ;  /* 0x000000060a047c11 */ /* 0x000fe2000f8e20ff */
[----:B------:R-:W-:Y:S01]  /*2e50*/  @UP3 ULEA UR4, UR17, UR6, 0x3 ;  /* 0x0000000611043291 */ /* 0x000fe2000f8e18ff */
[----:B------:R-:W-:Y:S01]  /*2e60*/  PLOP3.LUT P2, PT, PT, PT, PT, 0x80, 0x8 ;  /* 0x000000000008781c */ /* 0x000fe20003f4f070 */
[----:B------:R-:W-:Y:S01]  /*2e70*/  ULEA UR9, UR18, UR6, 0x3 ;  /* 0x0000000612097291 */ /* 0x000fe2000f8e18ff */
[----:B------:R-:W-:Y:S02]  /*2e80*/  PRMT R3, RZ, 0x654, R3 ;  /* 0x00000654ff037816 */ /* 0x000fe40000000003 */
[----:B-1----:R-:W1:Y:S01]  /*2e90*/  LDS.128 R4, [R4+0xf0] ;  /* 0x0000f00004047984 */ /* 0x002e620000000c00 */
[----:B------:R-:W-:Y:S02]  /*2ea0*/  @P0 SHF.L.U32 R2, R8, 0x1f, RZ ;  /* 0x0000001f08020819 */ /* 0x000fe400000006ff */
[----:B------:R-:W-:Y:S01]  /*2eb0*/  SHF.L.U32 R0, R11, 0x1f, RZ ;  /* 0x0000001f0b007819 */ /* 0x000fe200000006ff */
[----:B------:R-:W-:Y:S01]  /*2ec0*/  @!PT LDS RZ, [RZ] ;  /* 0x00000000fffff984 */ /* 0x000fe20000000800 */
[----:B------:R-:W-:Y:S01]  /*2ed0*/  @!PT LDS RZ, [RZ] ;  /* 0x00000000fffff984 */ /* 0x000fe20000000800 */
[----:B------:R-:W-:Y:S01]  /*2ee0*/  @!PT LDS RZ, [RZ] ;  /* 0x00000000fffff984 */ /* 0x000fe20000000800 */
[----:B------:R-:W-:Y:S01]  /*2ef0*/  @!PT LDS RZ, [RZ] ;  /* 0x00000000fffff984 */ /* 0x000fe20000000800 */
[----:B------:R2:W-:Y:S06]  /*2f00*/  MEMBAR.ALL.CTA ;  /* 0x0000000000007992 */ /* 0x0005ec0000008000 */
[----:B--2---:R-:W2:Y:S02]  /*2f10*/  FENCE.VIEW.ASYNC.S ;  /* 0x00000000000073c6 */ /* 0x004ea40000000000 */
[----:B--2---:R2:W-:Y:S01]  /*2f20*/  SYNCS.ARRIVE.TRANS64.RED.A1T0 RZ, [R3+URZ], RZ ;  /* 0x000000ff03ff79a7 */ /* 0x0045e200081004ff */
[----:B------:R2:W4:Y:S01]  /*2f30*/  @P0 SYNCS.PHASECHK.TRANS64.TRYWAIT P2, [UR4], R2 ;  /* 0x00000002ff0005a7 */ /* 0x0005220008041104 */
[----:B-1----:R-:W-:Y:S01]  /*2f40*/  LOP3.LUT P1, RZ, R6, 0x1, RZ, 0xc0, !PT ;  /* 0x0000000106ff7812 */ /* 0x002fe2000782c0ff */
[----:B------:R-:W1:Y:S02]  /*2f50*/  SYNCS.PHASECHK.TRANS64.TRYWAIT P0, [UR9+0xb0], R0 ;  /* 0x0000b000ff0075a7 */ /* 0x000e640008001109 */
[----:B-12-4-:R-:W-:Y:S10]  /*2f60*/  @!P0 BRA `(.L_x_53) ;  /* 0x0000008000c48947 */ /* 0x016ff40003800000 */
.L_x_137:
[----:B------:R-:W-:Y:S01]  /*2f70*/  IADD3 R10, PT, PT, R10, 0x1, RZ ;  /* 0x000000010a0a7810 */ /* 0x000fe20007ffe0ff */
[----:B------:R-:W-:Y:S06]  /*2f80*/  BRA.U !UP3, `(.L_x_54) ;  /* 0x000000010b887547 */ /* 0x000fec000b800000 */
[----:B------:R-:W-:Y:S02]  /*2f90*/  ULEA UR8, UR18, UR19, 0x8 ;  /* 0x0000001312087291 */ /* 0x000fe4000f8e40ff */
[----:B------:R-:W-:Y:S01]  /*2fa0*/  UPLOP3.LUT UP4, UPT, UPT, UPT, UPT, 0x40, 0x4 ;  /* 0x000000000004789c */ /* 0x000fe20003f8e870 */
[----:B------:R-:W-:Y:S01]  /*2fb0*/  UMOV UR16, UR10 ;  /* 0x0000000a00107c82 */ /* 0x000fe20008000000 */
[----:B------:R-:W-:Y:S01]  /*2fc0*/  UMOV UR15, UR5 ;  /* 0x00000005000f7c82 */ /* 0x000fe20008000000 */
[----:B------:R-:W-:-:S08]  /*2fd0*/  UMOV UR14, UR17 ;  /* 0x00000011000e7c82 */ /* 0x000fd00008000000 */
.L_x_57:
[----:B------:R-:W-:Y:S02]  /*2fe0*/  UIADD3 UR16, UPT, UPT, UR16, 0x1, URZ ;  /* 0x0000000110107890 */ /* 0x000fe4000fffe0ff */
[----:B--2---:R-:W-:Y:S02]  /*2ff0*/  ULEA UR7, UR14, UR6, 0x3 ;  /* 0x000000060e077291 */ /* 0x004fe4000f8e18ff */
[----:B------:R-:W-:Y:S01]  /*3000*/  UISETP.NE.AND UP0, UPT, UR16, URZ, UPT ;  /* 0x000000ff1000728c */ /* 0x000fe2000bf05270 */
[----:B----4-:R-:W-:Y:S10]  /*3010*/  @P2 BRA `(.L_x_55) ;  /* 0x00000000000c2947 */ /* 0x010ff40003800000 */
[----:B-1----:R-:W-:Y:S04]  /*3020*/  SHF.L.U32 R3, R8, 0x1f, RZ ;  /* 0x0000001f08037819 */ /* 0x002fe800000006ff */
[----:B------:R-:W1:Y:S02]  /*3030*/  SYNCS.PHASECHK.TRANS64.TRYWAIT P0, [UR7], R3 ;  /* 0x00000003ff0075a7 */ /* 0x000e640008001107 */
[----:B-1----:R-:W-:Y:S05]  /*3040*/  @!P0 BRA `(.L_x_56) ;  /* 0x0000008000a48947 */ /* 0x002fea0003800000 */
.L_x_55:
[----:B------:R-:W-:Y:S01]  /*3050*/  UISETP.NE.AND UP1, UPT, UR15, 0x1, UPT ;  /* 0x000000010f00788c */ /* 0x000fe2000bf25270 */
[----:B------:R-:W-:Y:S01]  /*3060*/  PLOP3.LUT P2, PT, PT, PT, PT, 0x80, 0x8 ;  /* 0x000000000008781c */ /* 0x000fe20003f4f070 */
[----:B------:R-:W-:Y:S02]  /*3070*/  UIADD3 UR17, UPT, UPT, UR14, 0x1, URZ ;  /* 0x000000010e117890 */ /* 0x000fe4000fffe0ff */
[----:B------:R-:W-:Y:S02]  /*3080*/  ULEA UR22, UR14, UR12, 0x9 ;  /* 0x0000000c0e167291 */ /* 0x000fe4000f8e48ff */
[----:B------:R-:W-:Y:S01]  /*3090*/  UISETP.NE.AND UP2, UPT, UR17, 0x3, UPT ;  /* 0x000000031100788c */ /* 0x000fe2000bf45270 */
[----:B------:R-:W-:Y:S01]  /*30a0*/  PLOP3.LUT P0, PT, PT, PT, UP1, 0x80, 0x8 ;  /* 0x000000000008781c */ /* 0x000fe20003f0f018 */
[----:B------:R-:W-:Y:S02]  /*30b0*/  ULEA UR24, UR14, UR11, 0x8 ;  /* 0x0000000b0e187291 */ /* 0x000fe4000f8e40ff */
[----:B------:R-:W-:Y:S02]  /*30c0*/  USEL UR13, URZ, 0x1, UP2 ;  /* 0x00000001ff0d7887 */ /* 0x000fe40009000000 */
[----:B------:R-:W-:Y:S02]  /*30d0*/  USEL UR17, UR17, URZ, UP2 ;  /* 0x000000ff11117287 */ /* 0x000fe40009000000 */
[----:B------:R-:W-:Y:S02]  /*30e0*/  UIADD3 UR7, UPT, UPT, UR7, 0x18, URZ ;  /* 0x0000001807077890 */ /* 0x000fe4000fffe0ff */
[----:B------:R-:W-:Y:S01]  /*30f0*/  @UP1 ULEA UR4, UR17, UR6, 0x3 ;  /* 0x0000000611041291 */ /* 0x000fe2000f8e18ff */
[----:B------:R-:W-:Y:S01]  /*3100*/  LOP3.LUT R8, R8, UR13, RZ, 0x3c, !PT ;  /* 0x0000000d08087c12 */ /* 0x000fe2000f8e3cff */
[----:B------:R-:W-:Y:S01]  /*3110*/  UMOV UR23, 0xc0004010 ;  /* 0xc000401000177882 */ /* 0x000fe20000000000 */
[----:B------:R-:W-:Y:S01]  /*3120*/  UMOV UR25, 0xc0004010 ;  /* 0xc000401000197882 */ /* 0x000fe20000000000 */
[----:B------:R-:W-:Y:S01]  /*3130*/  UIADD3 UR15, UPT, UPT, UR15, -0x1, URZ ;  /* 0xffffffff0f0f7890 */ /* 0x000fe2000fffe0ff */
[----:B-1----:R-:W-:Y:S01]  /*3140*/  @P0 SHF.L.U32 R0, R8, 0x1f, RZ ;  /* 0x0000001f08000819 */ /* 0x002fe200000006ff */
[----:B------:R-:W-:Y:S03]  /*3150*/  UMOV UR14, UR17 ;  /* 0x00000011000e7c82 */ /* 0x000fe60008000000 */
[----:B------:R2:W4:Y:S01]  /*3160*/  @P0 SYNCS.PHASECHK.TRANS64.TRYWAIT P2, [UR4], R0 ;  /* 0x00000000ff0005a7 */ /* 0x0005220008041104 */
[----:B------:R2:W-:Y:S01]  /*3170*/  UTCIMMA gdesc[UR24], gdesc[UR22], tmem[UR8], tmem[UR20], idesc[UR21], UP4 ;  /* 0x00ff1416180075ea */ /* 0x0005e2000a000108 */
[----:B------:R-:W-:Y:S01]  /*3180*/  UPLOP3.LUT UP4, UPT, UPT, UPT, UPT, 0x80, 0x8 ;  /* 0x000000000008789c */ /* 0x000fe20003f8f070 */
[----:B------:R2:W-:Y:S01]  /*3190*/  UTCBAR [UR7], URZ ;  /* 0x000000ff070073e9 */ /* 0x0005e200080000ff */
[----:B------:R-:W-:Y:S09]  /*31a0*/  BRA.U UP0, `(.L_x_57) ;  /* 0xfffffffd008c7547 */ /* 0x000ff2000b83ffff */
.L_x_54:
[----:B------:R-:W-:Y:S01]  /*31b0*/  UIADD3 UR18, UPT, UPT, UR18, 0x1, URZ ;  /* 0x0000000112127890 */ /* 0x000fe2000fffe0ff */
[C---:B------:R-:W-:Y:S01]  /*31c0*/  ISETP.NE.AND P0, PT, R10.reuse, 0x2, PT ;  /* 0x000000020a00780c */ /* 0x040fe20003f05270 */
[----:B------:R-:W-:Y:S02]  /*31d0*/  UIADD3 UR9, UPT, UPT, UR9, 0xa0, URZ ;  /* 0x000000a009097890 */ /* 0x000fe4000fffe0ff */
[----:B------:R-:W-:Y:S01]  /*31e0*/  UISETP.NE.AND UP0, UPT, UR18, 0x2, UPT ;  /* 0x000000021200788c */ /* 0x000fe2000bf05270 */
[----:B-12---:R-:W-:Y:S02]  /*31f0*/  SEL R0, RZ, 0x1, P0 ;  /* 0x00000001ff007807 */ /* 0x006fe40000000000 */
[----:B------:R-:W-:Y:S01]  /*3200*/  SEL R10, R10, RZ, P0 ;  /* 0x000000ff0a0a7207 */ /* 0x000fe20000000000 */
[----:B------:R-:W-:Y:S01]  /*3210*/  USEL UR4, URZ, 0x1, UP0 ;  /* 0x00000001ff047887 */ /* 0x000fe20008000000 */
[----:B------:R-:W-:Y:S01]  /*3220*/  LOP3.LUT R9, R9, R0, RZ, 0x3c, !PT ;  /* 0x0000000009097212 */ /* 0x000fe200078e3cff */
[----:B------:R-:W-:Y:S01]  /*3230*/  USEL UR18, UR18, URZ, UP0 ;  /* 0x000000ff12127287 */ /* 0x000fe20008000000 */
[----:B------:R1:W-:Y:S03]  /*3240*/  UTCBAR [UR9], URZ ;  /* 0x000000ff090073e9 */ /* 0x0003e600080000ff */
[----:B------:R-:W-:Y:S01]  /*3250*/  LOP3.LUT R11, R11, UR4, RZ, 0x3c, !PT ;  /* 0x000000040b0b7c12 */ /* 0x000fe2000f8e3cff */
[----:B------:R-:W-:Y:S07]  /*3260*/  @P1 BRA `(.L_x_58) ;  /* 0xfffffff800dc1947 */ /* 0x000fee000383ffff */
[----:B------:R-:W2:Y:S01]  /*3270*/  S2UR UR4, SR_CgaCtaId ;  /* 0x00000000000479c3 */ /* 0x000ea20000008800 */
[----:B------:R-:W-:Y:S01]  /*3280*/  ELECT P0, URZ, PT ;  /* 0x0000000000ff782f */ /* 0x000fe20003800000 */
[----:B------:R-:W-:Y:S01]  /*3290*/  IMAD.MOV.U32 R0, RZ, RZ, 0x1 ;  /* 0x00000001ff007424 */ /* 0x000fe200078e00ff */
[----:B------:R-:W-:Y:S01]  /*32a0*/  UIADD3 UR6, UPT, UPT, UR6, 0xb0, URZ ;  /* 0x000000b006067890 */ /* 0x000fe2000fffe0ff */
[----:B------:R-:W-:Y:S01]  /*32b0*/  SHF.L.U32 R3, R11, 0x1f, RZ ;  /* 0x0000001f0b037819 */ /* 0x000fe200000006ff */
[----:B------:R-:W-:-:S03]  /*32c0*/  UMOV UR5, 0x40 ;  /* 0x0000004000057882 */ /* 0x000fc60000000000 */
[----:B------:R-:W-:Y:S01]  /*32d0*/  UVIRTCOUNT.DEALLOC.SMPOOL 0x80 ;  /* 0x000000800000784c */ /* 0x000fe20000000000 */
[----:B--2---:R-:W-:Y:S02]  /*32e0*/  ULEA UR4, UR4, UR5, 0x18 ;  /* 0x0000000504047291 */ /* 0x004fe4000f8ec0ff */
[----:B------:R-:W-:-:S07]  /*32f0*/  ULEA UR5, UR18, UR6, 0x3 ;  /* 0x0000000612057291 */ /* 0x000fce000f8e18ff */
[----:B------:R2:W-:Y:S02]  /*3300*/  @P0 STS.U8 [UR4+0x1c], R0 ;  /* 0x00001c00ff000988 */ /* 0x0005e40008000004 */
[----:B------:R-:W3:Y:S02]  /*3310*/  SYNCS.PHASECHK.TRANS64.TRYWAIT P0, [UR5], R3 ;  /* 0x00000003ff0075a7 */ /* 0x000ee40008001105 */
[----:B--23--:R-:W-:Y:S05]  /*3320*/  @!P0 BRA `(.L_x_59) ;  /* 0x0000008000048947 */ /* 0x00cfea0003800000 */
.L_x_140:
[----:B------:R-:W-:-:S04]  /*3330*/  UIADD3 UR7, UPT, UPT, UR18, 0x1, URZ ;  /* 0x0000000112077890 */ /* 0x000fc8000fffe0ff */
[----:B------:R-:W-:-:S04]  /*3340*/  UISETP.NE.AND UP0, UPT, UR7, 0x2, UPT ;  /* 0x000000020700788c */ /* 0x000fc8000bf05270 */
[----:B------:R-:W-:Y:S02]  /*3350*/  USEL UR5, URZ, 0x1, UP0 ;  /* 0x00000001ff057887 */ /* 0x000fe40008000000 */
[----:B------:R-:W-:-:S04]  /*3360*/  USEL UR7, UR7, URZ, UP0 ;  /* 0x000000ff07077287 */ /* 0x000fc80008000000 */
[----:B------:R-:W-:Y:S01]  /*3370*/  ULEA UR7, UR7, UR6, 0x3 ;  /* 0x0000000607077291 */ /* 0x000fe2000f8e18ff */
[----:B--2---:R-:W-:-:S04]  /*3380*/  LOP3.LUT R3, R11, UR5, RZ, 0x3c, !PT ;  /* 0x000000050b037c12 */ /* 0x004fc8000f8e3cff */
[----:B------:R-:W-:-:S04]  /*3390*/  SHF.L.U32 R3, R3, 0x1f, RZ ;  /* 0x0000001f03037819 */ /* 0x000fc800000006ff */
[----:B------:R-:W2:Y:S02]  /*33a0*/  SYNCS.PHASECHK.TRANS64.TRYWAIT P0, [UR7], R3 ;  /* 0x00000003ff0075a7 */ /* 0x000ea40008001107 */
[----:B--2---:R-:W-:Y:S05]  /*33b0*/  @!P0 BRA `(.L_x_60) ;  /* 0x0000007c00f88947 */ /* 0x004fea0003800000 */
.L_x_142:
[----:B------:R-:W-:Y:S01]  /*33c0*/  NOP ;  /* 0x0000000000007918 */ /* 0x000fe20000000000 */
[----:B--2---:R-:W2:Y:S01]  /*33d0*/  LDS R0, [UR4+0x14] ;  /* 0x00001404ff007984 */ /* 0x004ea20008000800 */
[----:B------:R-:W-:Y:S01]  /*33e0*/  ULOP3.LUT UR6, UR19, 0xffff, URZ, 0xc0, !UPT ;  /* 0x0000ffff13067892 */ /* 0x000fe2000f8ec0ff */
[----:B------:R-:W-:Y:S01]  /*33f0*/  UMOV UR8, 0xffff ;  /* 0x0000ffff00087882 */ /* 0x000fe20000000000 */
[----:B------:R-:W-:Y:S02]  /*3400*/  UMOV UR5, 0x1 ;  /* 0x0000000100057882 */ /* 0x000fe40000000000 */
[----:B------:R-:W-:-:S04]  /*3410*/  USHF.R.U32.HI UR6, URZ, 0x5, UR6 ;  /* 0x00000005ff067899 */ /* 0x000fc80008011606 */
[----:B------:R-:W-:Y:S02]  /*3420*/  USHF.L.U32 UR8, UR8, UR6, URZ ;  /* 0x0000000608087299 */ /* 0x000fe400080006ff */
[----:B------:R-:W-:-:S04]  /*3430*/  USHF.L.U32 UR5, UR5, UR6, URZ ;  /* 0x0000000605057299 */ /* 0x000fc800080006ff */
[----:B--2---:R-:W-:-:S04]  /*3440*/  LOP3.LUT R0, R0, UR8, RZ, 0xc0, !PT ;  /* 0x0000000800007c12 */ /* 0x004fc8000f8ec0ff */
[----:B------:R-:W-:-:S13]  /*3450*/  ISETP.NE.AND P0, PT, R0, UR8, PT ;  /* 0x0000000800007c0c */ /* 0x000fda000bf05270 */
[----:B------:R-:W-:Y:S05]  /*3460*/  @P0 BRA `(.L_x_61) ;  /* 0x0000000000580947 */ /* 0x000fea0003800000 */
[----:B------:R-:W2:Y:S02]  /*3470*/  LDS R0, [UR4+0x18] ;  /* 0x00001804ff007984 */ /* 0x000ea40008000800 */
[----:B--2---:R-:W-:-:S04]  /*3480*/  LOP3.LUT R0, R0, UR5, RZ, 0xc0, !PT ;  /* 0x0000000500007c12 */ /* 0x004fc8000f8ec0ff */
[----:B------:R-:W-:-:S13]  /*3490*/  ISETP.NE.AND P0, PT, R0, UR5, PT ;  /* 0x0000000500007c0c */ /* 0x000fda000bf05270 */
[----:B------:R-:W-:Y:S05]  /*34a0*/  @P0 BRA `(.L_x_62) ;  /* 0x00000000003c0947 */ /* 0x000fea0003800000 */
[----:B------:R-:W2:Y:S01]  /*34b0*/  S2R R2, SR_LANEID ;  /* 0x0000000000027919 */ /* 0x000ea20000000000 */
[----:B------:R-:W-:Y:S01]  /*34c0*/  ULOP3.LUT UR8, URZ, UR8, URZ, 0x33, !UPT ;  /* 0x00000008ff087292 */ /* 0x000fe2000f8e33ff */
[----:B------:R-:W-:Y:S01]  /*34d0*/  LOP3.LUT R4, RZ, UR5, RZ, 0x33, !PT ;  /* 0x00000005ff047c12 */ /* 0x000fe2000f8e33ff */
[----:B------:R-:W-:Y:S02]  /*34e0*/  VOTEU.ANY UR7, UPT, PT ;  /* 0x0000000000077886 */ /* 0x000fe400038e0100 */
[----:B------:R-:W-:Y:S01]  /*34f0*/  UFLO.U32 UR7, UR7 ;  /* 0x00000007000772bd */ /* 0x000fe200080e0000 */
[----:B------:R-:W3:Y:S01]  /*3500*/  REDUX UR5, R4 ;  /* 0x00000000040573c4 */ /* 0x000ee20000000000 */
[----:B------:R-:W-:-:S06]  /*3510*/  IMAD.U32 R0, RZ, RZ, UR8 ;  /* 0x00000008ff007e24 */ /* 0x000fcc000f8e00ff */
[----:B------:R1:W-:Y:S01]  /*3520*/  UTCATOMSWS.AND URZ, UR8 ;  /* 0x0000000800ff79e3 */ /* 0x0003e20008000000 */
[----:B------:R-:W4:Y:S01]  /*3530*/  REDUX UR6, R0 ;  /* 0x00000000000673c4 */ /* 0x000f220000000000 */
[----:B--2---:R-:W-:Y:S01]  /*3540*/  ISETP.EQ.U32.AND P0, PT, R2, UR7, PT ;  /* 0x0000000702007c0c */ /* 0x004fe2000bf02070 */
[----:B---3--:R-:W-:Y:S01]  /*3550*/  IMAD.U32 R2, RZ, RZ, UR5 ;  /* 0x00000005ff027e24 */ /* 0x008fe2000f8e00ff */
[----:B----4-:R-:W-:-:S11]  /*3560*/  MOV R3, UR6 ;  /* 0x0000000600037c02 */ /* 0x010fd60008000f00 */
[----:B------:R1:W-:Y:S04]  /*3570*/  @P0 ATOMS.AND RZ, [UR4+0x14], R3 ;  /* 0x00001403ffff098c */ /* 0x0003e8000a800004 */
[----:B------:R1:W-:Y:S01]  /*3580*/  @P0 ATOMS.AND RZ, [UR4+0x18], R2 ;  /* 0x00001802ffff098c */ /* 0x0003e2000a800004 */
[----:B------:R-:W-:Y:S05]  /*3590*/  BRA `(.L_x_63) ;  /* 0x0000000000147947 */ /* 0x000fea0003800000 */
.L_x_62:
[----:B------:R-:W-:Y:S02]  /*35a0*/  MOV R2, 0x35c0 ;  /* 0x000035c000027802 */ /* 0x000fe40000000f00 */
[----:B-1--45:R-:W-:Y:S05]  /*35b0*/  CALL.REL.NOINC `($__internal_0_$__cuda_sm10x_tcgen05_guardrail_trap_col_being_dealloced_not_returned_by_alloc) ;  /* 0x0000008000dc7944 */ /* 0x032fea0003c00000 */
[----:B------:R-:W-:Y:S05]  /*35c0*/  BRA `(.L_x_63) ;  /* 0x0000000000087947 */ /* 0x000fea0003800000 */
.L_x_61:
[----:B------:R-:W-:Y:S02]  /*35d0*/  MOV R2, 0x35f0 ;  /* 0x000035f000027802 */ /* 0x000fe40000000f00 */
[----:B-1--45:R-:W-:Y:S05]  /*35e0*/  CALL.REL.NOINC `($__internal_2_$__cuda_sm10x_tcgen05_guardrail_trap_unallocated_columns_being_dealloced) ;  /* 0x0000008000e87944 */ /* 0x032fea0003c00000 */
.L_x_63:
[----:B------:R-:W-:Y:S01]  /*35f0*/  NOP ;  /* 0x0000000000007918 */ /* 0x000fe20000000000 */
[----:B-1----:R-:W-:Y:S05]  /*3600*/  EXIT ;  /* 0x000000000000794d */ /* 0x002fea0003800000 */
.L_x_47:
[----:B------:R-:W-:-:S09]  /*3610*/  UISETP.NE.OR UP2, UPT, UR8, 0x3, !UP2 ;  /* 0x000000030800788c */ /* 0x000fd2000d745670 */
[----:B------:R-:W-:Y:S05]  /*3620*/  BRA.U UP2, `(.L_x_64) ;  /* 0x0000001102147547 */ /* 0x000fea000b800000 */
[----:B------:R-:W1:Y:S01]  /*3630*/  LDC R0, c[0x0][0xb30] ;  /* 0x0002cc00ff007b82 */ /* 0x000e620000000800 */
[----:B------:R-:W2:Y:S01]  /*3640*/  LDCU.64 UR8, c[0x0][0x888] ;  /* 0x00011100ff0877ac */ /* 0x000ea20008000a00 */
[----:B------:R-:W-:Y:S02]  /*3650*/  HFMA2 R29, -RZ, RZ, 0, 0 ;  /* 0x00000000ff1d7431 */ /* 0x000fe400000001ff */
[----:B------:R-:W-:Y:S01]  /*3660*/  IMAD.MOV.U32 R31, RZ, RZ, 0x1 ;  /* 0x00000001ff1f7424 */ /* 0x000fe200078e00ff */
[----:B------:R-:W-:Y:S01]  /*3670*/  MOV R23, 0x2000 ;  /* 0x0000200000177802 */ /* 0x000fe20000000f00 */
[----:B------:R-:W4:Y:S01]  /*3680*/  LDCU.64 UR4, c[0x0][0x890] ;  /* 0x00011200ff0477ac */ /* 0x000f220008000a00 */
[----:B------:R-:W-:Y:S01]  /*3690*/  IMAD.MOV.U32 R30, RZ, RZ, RZ ;  /* 0x000000ffff1e7224 */ /* 0x000fe200078e00ff */
[----:B------:R-:W3:Y:S01]  /*36a0*/  LDC R19, c[0x0][0x370] ;  /* 0x0000dc00ff137b82 */ /* 0x000ee20000000800 */
[----:B------:R-:W-:Y:S01]  /*36b0*/  UMOV UR7, 0x400 ;  /* 0x0000040000077882 */ /* 0x000fe20000000000 */
[----:B------:R-:W-:-:S02]  /*36c0*/  UPLOP3.LUT UP1, UPT, UPT, UPT, UPT, 0x40, 0x4 ;  /* 0x000000000004789c */ /* 0x000fc40003f2e870 */
[----:B------:R-:W-:-:S04]  /*36d0*/  ULEA UR7, UR37, UR7, 0x18 ;  /* 0x0000000725077291 */ /* 0x000fc8000f8ec0ff */
[----:B------:R-:W3:Y:S01]  /*36e0*/  LDC R2, c[0x0][0xb0c] ;  /* 0x0002c300ff027b82 */ /* 0x000ee20000000800 */
[----:B------:R-:W-:Y:S02]  /*36f0*/  UIADD3 UR13, UPT, UPT, UR7, 0x48, URZ ;  /* 0x00000048070d7890 */ /* 0x000fe4000fffe0ff */
[----:B--2---:R-:W-:Y:S02]  /*3700*/  UISETP.NE.U32.AND UP2, UPT, UR8, URZ, UPT ;  /* 0x000000ff0800728c */ /* 0x004fe4000bf45070 */
[----:B------:R-:W-:Y:S02]  /*3710*/  UIADD3 UR33, UPT, UPT, UR7, 0x30, URZ ;  /* 0x0000003007217890 */ /* 0x000fe4000fffe0ff */
[----:B----4-:R-:W-:Y:S01]  /*3720*/  UISETP.NE.U32.AND UP3, UPT, UR4, URZ, UPT ;  /* 0x000000ff0400728c */ /* 0x010fe2000bf65070 */
[----:B------:R-:W2:Y:S01]  /*3730*/  LDC R18, c[0x0][0xb20] ;  /* 0x0002c800ff127b82 */ /* 0x000ea20000000800 */
[----:B-1----:R-:W-:Y:S01]  /*3740*/  ISETP.NE.AND P1, PT, R0, 0x1, PT ;  /* 0x000000010000780c */ /* 0x002fe20003f25270 */
[----:B------:R-:W-:-:S02]  /*3750*/  UISETP.NE.AND.EX UP2, UPT, UR9, URZ, UPT, UP2 ;  /* 0x000000ff0900728c */ /* 0x000fc4000bf45320 */
[----:B------:R-:W-:Y:S02]  /*3760*/  UIADD3 UR25, UPT, UPT, UR7, 0x38, URZ ;  /* 0x0000003807197890 */ /* 0x000fe4000fffe0ff */
[----:B------:R-:W-:Y:S02]  /*3770*/  UIADD3 UR17, UPT, UPT, UR7, 0x40, URZ ;  /* 0x0000004007117890 */ /* 0x000fe4000fffe0ff */
[----:B------:R-:W1:Y:S01]  /*3780*/  LDC.64 R32, c[0x0][0x348] ;  /* 0x0000d200ff207b82 */ /* 0x000e620000000a00 */
[----:B------:R-:W-:Y:S02]  /*3790*/  UPRMT UR13, UR37, 0x654, UR13 ;  /* 0x00000654250d7896 */ /* 0x000fe4000800000d */
[----:B------:R-:W-:-:S05]  /*37a0*/  UISETP.NE.AND.EX UP3, UPT, UR5, URZ, UPT, UP3 ;  /* 0x000000ff0500728c */ /* 0x000fca000bf65330 */
[----:B------:R-:W4:Y:S08]  /*37b0*/  LDC.64 R16, c[0x0][0xb10] ;  /* 0x0002c400ff107b82 */ /* 0x000f300000000a00 */
[----:B------:R-:W1:Y:S08]  /*37c0*/  LDC.64 R6, c[0x0][0xb18] ;  /* 0x0002c600ff067b82 */ /* 0x000e700000000a00 */
[----:B------:R-:W1:Y:S08]  /*37d0*/  LDC.64 R4, c[0x0][0xb28] ;  /* 0x0002ca00ff047b82 */ /* 0x000e700000000a00 */
[----:B--23--:R-:W1:Y:S02]  /*37e0*/  LDC R22, c[0x0][0x374] ;  /* 0x0000dd00ff167b82 */ /* 0x00ce640000000800 */
.L_x_75:
[C---:B------:R-:W-:Y:S02]  /*37f0*/  LEA R0, R30.reuse, UR7, 0x3 ;  /* 0x000000071e007c11 */ /* 0x040fe4000f8e18ff */
[----:B------:R-:W-:Y:S02]  /*3800*/  SHF.L.U32 R3, R29, 0x1f, RZ ;  /* 0x0000001f1d037819 */ /* 0x000fe400000006ff */
[----:B------:R-:W-:Y:S02]  /*3810*/  LEA R24, R30, UR7, 0x4 ;  /* 0x000000071e187c11 */ /* 0x000fe4000f8e20ff */
[----:B--2---:R-:W2:Y:S02]  /*3820*/  SYNCS.PHASECHK.TRANS64.TRYWAIT P0, [R0+URZ+0x80], R3 ;  /* 0x00008003000075a7 */ /* 0x004ea400080011ff */
[----:B--2---:R-:W-:Y:S05]  /*3830*/  @!P0 BRA `(.L_x_65) ;  /* 0x0000007800f08947 */ /* 0x004fea0003800000 */
.L_x_143:
[----:B------:R-:W-:Y:S01]  /*3840*/  ISETP.GE.AND P0, PT, R72, 0x1, PT ;  /* 0x000000014800780c */ /* 0x000fe20003f06270 */
[----:B------:R-:W3:Y:S01]  /*3850*/  LDS.128 R24, [R24+0xf0] ;  /* 0x0000f00018187984 */ /* 0x000ee20000000c00 */
[----:B--2---:R-:W-:Y:S01]  /*3860*/  VIADD R0, R0, 0x90 ;  /* 0x0000009000007836 */ /* 0x004fe20000000000 */
[----:B------:R-:W-:Y:S01]  /*3870*/  @!PT LDS RZ, [RZ] ;  /* 0x00000000fffff984 */ /* 0x000fe20000000800 */
[----:B------:R-:W-:Y:S01]  /*3880*/  @!PT LDS RZ, [RZ] ;  /* 0x00000000fffff984 */ /* 0x000fe20000000800 */
[----:B------:R-:W-:Y:S01]  /*3890*/  @!PT LDS RZ, [RZ] ;  /* 0x00000000fffff984 */ /* 0x000fe20000000800 */
[----:B------:R-:W-:Y:S01]  /*38a0*/  @!PT LDS RZ, [RZ] ;  /* 0x00000000fffff984 */ /* 0x000fe20000000800 */
[----:B------:R2:W-:Y:S06]  /*38b0*/  MEMBAR.ALL.CTA ;  /* 0x0000000000007992 */ /* 0x0005ec0000008000 */
[----:B--2---:R-:W2:Y:S01]  /*38c0*/  FENCE.VIEW.ASYNC.S ;  /* 0x00000000000073c6 */ /* 0x004ea20000000000 */
[----:B------:R-:W-:Y:S04]  /*38d0*/  PRMT R0, RZ, 0x654, R0 ;  /* 0x00000654ff007816 */ /* 0x000fe80000000000 */
[----:B--2---:R2:W-:Y:S01]  /*38e0*/  SYNCS.ARRIVE.TRANS64.RED.A1T0 RZ, [R0+URZ], RZ ;  /* 0x000000ff00ff79a7 */ /* 0x0045e200081004ff */
[----:B---3--:R-:W-:Y:S11]  /*38f0*/  LOP3.LUT P3, RZ, R26, 0x1, RZ, 0xc0, !PT ;  /* 0x000000011aff7812 */ /* 0x008ff6000786c0ff */
[----:B------:R-:W-:Y:S02]  /*3900*/  @!UPT UIADD3 URZ, UPT, UPT, URZ, URZ, URZ ;  /* 0x000000fffffff290 */ /* 0x000fe4000fffe0ff */
[----:B------:R-:W-:Y:S02]  /*3910*/  @P3 MOV R13, R24 ;  /* 0x00000018000d3202 */ /* 0x000fe40000000f00 */
[----:B------:R-:W-:Y:S01]  /*3920*/  @P3 LOP3.LUT R8, R25, 0xffff, RZ, 0xc0, !PT ;  /* 0x0000ffff19083812 */ /* 0x000fe200078ec0ff */
[----:B--2---:R-:W-:Y:S06]  /*3930*/  @!P0 BRA `(.L_x_66) ;  /* 0x0000000000a48947 */ /* 0x004fec0003800000 */
[----:B-1----:R-:W-:Y:S01]  /*3940*/  IMAD.HI.U32 R35, R22, R7, RZ ;  /* 0x0000000716237227 */ /* 0x002fe200078e00ff */
[----:B------:R-:W-:Y:S02]  /*3950*/  ISETP.NE.AND P0, PT, R6, 0x1, PT ;  /* 0x000000010600780c */ /* 0x000fe40003f05270 */
[----:B------:R-:W-:Y:S01]  /*3960*/  ISETP.NE.AND P2, PT, R72, 0x1, PT ;  /* 0x000000014800780c */ /* 0x000fe20003f45270 */
[----:B----4-:R-:W-:Y:S01]  /*3970*/  IMAD.HI.U32 R34, R19, R16, RZ ;  /* 0x0000001013227227 */ /* 0x010fe200078e00ff */
[----:B------:R-:W-:Y:S02]  /*3980*/  SHF.R.U32.HI R35, RZ, R18, R35 ;  /* 0x00000012ff237219 */ /* 0x000fe40000011623 */
[----:B------:R-:W-:Y:S01]  /*3990*/  ISETP.NE.AND P4, PT, R2, 0x1, PT ;  /* 0x000000010200780c */ /* 0x000fe20003f85270 */
[----:B------:R-:W-:Y:S01]  /*39a0*/  IMAD.HI.U32 R36, R13, R16, RZ ;  /* 0x000000100d247227 */ /* 0x000fe200078e00ff */
[----:B------:R-:W-:Y:S02]  /*39b0*/  SHF.R.U32.HI R34, RZ, R17, R34 ;  /* 0x00000011ff227219 */ /* 0x000fe40000011622 */
[----:B------:R-:W-:Y:S01]  /*39c0*/  SEL R3, R22, R35, !P0 ;  /* 0x0000002316037207 */ /* 0x000fe20004000000 */
[C---:B------:R-:W-:Y:S01]  /*39d0*/  IMAD.HI.U32 R35, R8.reuse, R7, RZ ;  /* 0x0000000708237227 */ /* 0x040fe200078e00ff */
[----:B------:R-:W-:Y:S02]  /*39e0*/  SEL R11, R19, R34, !P4 ;  /* 0x00000022130b7207 */ /* 0x000fe40006000000 */
[----:B------:R-:W-:Y:S01]  /*39f0*/  SHF.R.U32.HI R36, RZ, R17, R36 ;  /* 0x00000011ff247219 */ /* 0x000fe20000011624 */
[----:B------:R-:W-:Y:S01]  /*3a00*/  IMAD.HI.U32 R38, R3, R4, RZ ;  /* 0x0000000403267227 */ /* 0x000fe200078e00ff */
[----:B------:R-:W-:Y:S03]  /*3a10*/  SHF.R.U32.HI R35, RZ, R18, R35 ;  /* 0x00000012ff237219 */ /* 0x000fe60000011623 */
[----:B------:R-:W-:Y:S01]  /*3a20*/  IMAD.HI.U32 R34, R11, R4, RZ ;  /* 0x000000040b227227 */ /* 0x000fe200078e00ff */
[----:B------:R-:W-:Y:S02]  /*3a30*/  @P2 SHF.R.U32.HI R3, RZ, R5, R38 ;  /* 0x00000005ff032219 */ /* 0x000fe40000011626 */
[----:B------:R-:W-:Y:S02]  /*3a40*/  SEL R9, R8, R35, !P0 ;  /* 0x0000002308097207 */ /* 0x000fe40004000000 */
[----:B------:R-:W-:Y:S01]  /*3a50*/  @P2 SHF.R.U32.HI R11, RZ, R5, R34 ;  /* 0x00000005ff0b2219 */ /* 0x000fe20000011622 */
[C---:B------:R-:W-:Y:S01]  /*3a60*/  IMAD R10, R72.reuse, R3, RZ ;  /* 0x00000003480a7224 */ /* 0x040fe200078e02ff */
[----:B------:R-:W-:Y:S01]  /*3a70*/  SEL R3, R13, R36, !P4 ;  /* 0x000000240d037207 */ /* 0x000fe20006000000 */
[C---:B------:R-:W-:Y:S03]  /*3a80*/  IMAD.HI.U32 R14, R9.reuse, R4, RZ ;  /* 0x00000004090e7227 */ /* 0x040fe600078e00ff */
[----:B------:R-:W-:Y:S01]  /*3a90*/  ISETP.GE.AND P0, PT, R9, R10, PT ;  /* 0x0000000a0900720c */ /* 0x000fe20003f06270 */
[C---:B------:R-:W-:Y:S01]  /*3aa0*/  IMAD R12, R72.reuse, R11, RZ ;  /* 0x0000000b480c7224 */ /* 0x040fe200078e02ff */
[-C--:B------:R-:W-:Y:S04]  /*3ab0*/  SHF.R.U32.HI R14, RZ, R5.reuse, R14 ;  /* 0x00000005ff0e7219 */ /* 0x080fe8000001160e */
[----:B------:R-:W-:Y:S02]  /*3ac0*/  ISETP.GE.OR P0, PT, R3, R12, P0 ;  /* 0x0000000c0300720c */ /* 0x000fe40000706670 */
[----:B------:R-:W-:Y:S05]  /*3ad0*/  SEL R15, R9, R14, !P2 ;  /* 0x0000000e090f7207 */ /* 0x000fea0005000000 */
[----:B------:R-:W-:Y:S04]  /*3ae0*/  IMAD.MOV R14, RZ, RZ, -R15 ;  /* 0x000000ffff0e7224 */ /* 0x000fe800078e0a0f */
[----:B------:R-:W-:Y:S02]  /*3af0*/  IMAD R14, R72, R14, R9 ;  /* 0x0000000e480e7224 */ /* 0x000fe400078e0209 */
[C---:B------:R-:W-:Y:S05]  /*3b00*/  @!P0 IMAD.HI.U32 R10, R3.reuse, R4, RZ ;  /* 0x00000004030a8227 */ /* 0x040fea00078e00ff */
[----:B------:R-:W-:Y:S04]  /*3b10*/  @!P0 SHF.R.U32.HI R10, RZ, R5, R10 ;  /* 0x00000005ff0a8219 */ /* 0x000fe8000001160a */
[----:B------:R-:W-:Y:S01]  /*3b20*/  @!P0 SEL R0, R3, R10, !P2 ;  /* 0x0000000a03008207 */ /* 0x000fe20005000000 */
[----:B------:R-:W-:Y:S03]  /*3b30*/  IMAD.MOV R10, RZ, RZ, -R3 ;  /* 0x000000ffff0a7224 */ /* 0x000fe600078e0a03 */
[----:B------:R-:W-:Y:S01]  /*3b40*/  @!P0 IADD3 R15, PT, PT, R15, -R0, RZ ;  /* 0x800000000f0f8210 */ /* 0x000fe20007ffe0ff */
[----:B------:R-:W-:Y:S01]  /*3b50*/  @!P0 IMAD R0, R11, R14, R0 ;  /* 0x0000000e0b008224 */ /* 0x000fe200078e0200 */
[----:B------:R-:W-:Y:S01]  /*3b60*/  IADD3 R11, PT, PT, -R9, RZ, RZ ;  /* 0x000000ff090b7210 */ /* 0x000fe20007ffe1ff */
[----:B------:R-:W-:Y:S02]  /*3b70*/  IMAD R13, R2, R10, R13 ;  /* 0x0000000a020d7224 */ /* 0x000fe400078e020d */
[----:B------:R-:W-:Y:S02]  /*3b80*/  @!P0 IMAD R9, R15, R72, R3 ;  /* 0x000000480f098224 */ /* 0x000fe400078e0203 */
[----:B------:R-:W-:Y:S02]  /*3b90*/  @!P0 IMAD.MOV.U32 R3, RZ, RZ, R0 ;  /* 0x000000ffff038224 */ /* 0x000fe400078e0000 */
[----:B------:R-:W-:Y:S02]  /*3ba0*/  IMAD R8, R6, R11, R8 ;  /* 0x0000000b06087224 */ /* 0x000fe400078e0208 */
[----:B------:R-:W-:Y:S02]  /*3bb0*/  IMAD R13, R3, R2, R13 ;  /* 0x00000002030d7224 */ /* 0x000fe400078e020d */
[----:B------:R-:W-:Y:S02]  /*3bc0*/  IMAD R8, R9, R6, R8 ;  /* 0x0000000609087224 */ /* 0x000fe400078e0208 */
.L_x_66:
[----:B------:R-:W-:Y:S05]  /*3bd0*/  BRA.U UP1, `(.L_x_67) ;  /* 0x0000000101107547 */ /* 0x000fea000b800000 */
[----:B------:R-:W-:Y:S04]  /*3be0*/  MOV R0, UR6 ;  /* 0x0000000600007c02 */ /* 0x000fe80008000f00 */
[----:B------:R-:W-:Y:S04]  /*3bf0*/  SHF.L.U32 R3, R0, 0x1f, RZ ;  /* 0x0000001f00037819 */ /* 0x000fe800000006ff */
[----:B------:R-:W2:Y:S02]  /*3c00*/  SYNCS.PHASECHK.TRANS64.TRYWAIT P0, [UR7+0x78], R3 ;  /* 0x00007803ff0075a7 */ /* 0x000ea40008001107 */
[----:B--2---:R-:W-:Y:S05]  /*3c10*/  @!P0 BRA `(.L_x_68) ;  /* 0x00000078000c8947 */ /* 0x004fea0003800000 */
.L_x_67:
[----:B------:R-:W-:Y:S02]  /*3c20*/  R2UR UR35, R21 ;  /* 0x00000000152372ca */ /* 0x000fe400000e0000 */
[----:B------:R-:W-:Y:S02]  /*3c30*/  R2UR UR34, R20 ;  /* 0x00000000142272ca */ /* 0x000fe400000e0000 */
[----:B------:R-:W-:Y:S02]  /*3c40*/  ISETP.NE.U32.AND P2, PT, RZ, UR4, PT ;  /* 0x00000004ff007c0c */ /* 0x000fe4000bf45070 */
[----:B------:R-:W-:Y:S02]  /*3c50*/  SHF.L.U32 R12, R31, 0x1f, RZ ;  /* 0x0000001f1f0c7819 */ /* 0x000fe400000006ff */
[----:B------:R-:W-:Y:S05]  /*3c60*/  ISETP.NE.AND.EX P2, PT, RZ, UR5, PT, P2 ;  /* 0x00000005ff007c0c */ /* 0x000fea000bf45320 */
[----:B------:R-:W-:Y:S02]  /*3c70*/  USHF.L.U32 UR35, UR35, 0x7, URZ ;  /* 0x0000000723237899 */ /* 0x000fe400080006ff */
[----:B------:R-:W-:Y:S01]  /*3c80*/  USHF.L.U32 UR34, UR34, 0x8, URZ ;  /* 0x0000000822227899 */ /* 0x000fe200080006ff */
[----:B------:R-:W-:Y:S11]  /*3c90*/  BRA.U !UP3, `(.L_x_69) ;  /* 0x000000010b347547 */ /* 0x000ff6000b800000 */
[----:B------:R-:W-:Y:S01]  /*3ca0*/  UPLOP3.LUT UP0, UPT, UPT, UPT, UP2, 0x80, 0x8 ;  /* 0x000000000008789c */ /* 0x000fe20003f0f020 */
[----:B--2---:R-:W-:Y:S02]  /*3cb0*/  HFMA2 R0, -RZ, RZ, 0, 5.9604644775390625e-08 ;  /* 0x00000001ff007431 */ /* 0x004fe400000001ff */
[----:B------:R-:W-:Y:S03]  /*3cc0*/  IMAD.MOV.U32 R151, RZ, RZ, 0x1 ;  /* 0x00000001ff977424 */ /* 0x000fe600078e00ff */
[----:B------:R-:W-:Y:S05]  /*3cd0*/  PLOP3.LUT P0, PT, PT, PT, UP0, 0x80, 0x8 ;  /* 0x000000000008781c */ /* 0x000fea0003f0f008 */
[----:B------:R-:W2:Y:S01]  /*3ce0*/  @UP0 LDCU.64 UR10, c[0x0][0x888] ;  /* 0x00011100ff0a07ac */ /* 0x000ea20008000a00 */
[----:B------:R-:W-:Y:S07]  /*3cf0*/  @UP0 UIMAD UR8, UR36, UR4, URZ ;  /* 0x00000004240802a4 */ /* 0x000fee000f8e02ff */
[----:B------:R-:W-:Y:S01]  /*3d00*/  @!P0 PRMT R151, R0, 0x7610, R151 ;  /* 0x0000761000978816 */ /* 0x000fe20000000097 */
[----:B--2---:R-:W-:Y:S03]  /*3d10*/  @UP0 UIMAD.WIDE UR10, UR8, 0x4, UR10 ;  /* 0x00000004080a08a5 */ /* 0x004fe6000f8e020a */
[----:B------:R-:W2:Y:S03]  /*3d20*/  @!UP0 LDCU UR8, c[0x0][0x880] ;  /* 0x00011000ff0887ac */ /* 0x000ea60008000800 */
[----:B------:R-:W-:Y:S01]  /*3d30*/  IMAD.U32 R10, RZ, RZ, UR10 ;  /* 0x0000000aff0a7e24 */ /* 0x000fe2000f8e00ff */
[----:B------:R-:W-:Y:S05]  /*3d40*/  MOV R11, UR11 ;  /* 0x0000000b000b7c02 */ /* 0x000fea0008000f00 */
[----:B-----5:R3:W5:Y:S02]  /*3d50*/  @P0 LDG.E R82, desc[UR46][R10.64] ;  /* 0x0000002e0a520981 */ /* 0x020764000c1e1900 */
[----:B--23--:R-:W-:Y:S07]  /*3d60*/  @!P0 IMAD.U32 R82, RZ, RZ, UR8 ;  /* 0x00000008ff528e24 */ /* 0x00cfee000f8e00ff */
.L_x_69:
[----:B-----5:R-:W-:Y:S01]  /*3d70*/  @!P2 ISETP.EQ.AND P0, PT, R82, RZ, PT ;  /* 0x000000ff5200a20c */ /* 0x020fe20003f02270 */
[----:B------:R-:W-:Y:S01]  /*3d80*/  @!UPT UIADD3 URZ, UPT, UPT, URZ, URZ, URZ ;  /* 0x000000fffffff290 */ /* 0x000fe2000fffe0ff */
[----:B------:R-:W-:Y:S11]  /*3d90*/  @!P2 BRA `(.L_x_70) ;  /* 0x000000000014a947 */ /* 0x000ff60003800000 */
[----:B------:R-:W-:Y:S02]  /*3da0*/  LOP3.LUT P2, RZ, R151, 0xff, RZ, 0xc0, !PT ;  /* 0x000000ff97ff7812 */ /* 0x000fe4000784c0ff */
[----:B------:R-:W-:Y:S04]  /*3db0*/  PLOP3.LUT P0, PT, PT, PT, UP0, 0x80, 0x8 ;  /* 0x000000000008781c */ /* 0x000fe80003f0f008 */
[----:B------:R-:W-:Y:S07]  /*3dc0*/  PLOP3.LUT P0, PT, P0, PT, PT, 0x8, 0x80 ;  /* 0x000000000080781c */ /* 0x000fee000070e170 */
[----:B------:R-:W-:Y:S11]  /*3dd0*/  @P2 ISETP.EQ.AND P0, PT, R82, RZ, PT ;  /* 0x000000ff5200220c */ /* 0x000ff60003f02270 */
[----:B------:R-:W-:Y:S02]  /*3de0*/  @!UPT UIADD3 URZ, UPT, UPT, URZ, URZ, URZ ;  /* 0x000000fffffff290 */ /* 0x000fe4000fffe0ff */
.L_x_70:
[----:B------:R-:W3:Y:S01]  /*3df0*/  SYNCS.PHASECHK.TRANS64.TRYWAIT P2, [UR7+0x50], R12 ;  /* 0x0000500cff0075a7 */ /* 0x000ee20008041107 */
[----:B------:R-:W-:Y:S04]  /*3e00*/  ELECT P4, URZ, PT ;  /* 0x0000000000ff782f */ /* 0x000fe80003880000 */
[----:B------:R-:W-:Y:S11]  /*3e10*/  PLOP3.LUT P4, PT, P0, P4, PT, 0xf2, 0x2f ;  /* 0x00000000002f781c */ /* 0x000ff60000789e72 */
[----:B------:R-:W-:Y:S02]  /*3e20*/  @!UPT UIADD3 URZ, UPT, UPT, URZ, URZ, URZ ;  /* 0x000000fffffff290 */ /* 0x000fe4000fffe0ff */
[----:B-1----:R-:W-:Y:S05]  /*3e30*/  @!P4 IADD3 R9, P0, PT, R32, 0x580, RZ ;  /* 0x000005802009c810 */ /* 0x002fea0007f1e0ff */
[----:B--2---:R-:W-:Y:S01]  /*3e40*/  @!P4 IMAD.X R0, RZ, RZ, R33, P0 ;  /* 0x000000ffff00c224 */ /* 0x004fe200000e0621 */
[----:B---3--:R-:W-:Y:S07]  /*3e50*/  @!P2 BRA `(.L_x_71) ;  /* 0x000000740094a947 */ /* 0x008fee0003800000 */
.L_x_146:
[----:B------:R-:W-:Y:S01]  /*3e60*/  @!P4 R2UR UR8, R0 ;  /* 0x000000000008c2ca */ /* 0x000fe200000e0000 */
[----:B------:R-:W-:Y:S01]  /*3e70*/  VOTEU.ALL UP1, P4 ;  /* 0x0000000000ff7886 */ /* 0x000fe20002020000 */
[----:B------:R-:W-:Y:S01]  /*3e80*/  @!P4 R2UR UR9, R9 ;  /* 0x000000000909c2ca */ /* 0x000fe200000e0000 */
[----:B------:R-:W-:Y:S01]  /*3e90*/  @!P4 IMAD.MOV.U32 R0, RZ, RZ, 0x2000 ;  /* 0x00002000ff00c424 */ /* 0x000fe200078e00ff */
[----:B------:R-:W-:Y:S01]  /*3ea0*/  UMOV UR10, 0x0 ;  /* 0x00000000000a7882 */ /* 0x000fe20000000000 */
[----:B------:R-:W-:Y:S01]  /*3eb0*/  UMOV UR11, 0x10000000 ;  /* 0x10000000000b7882 */ /* 0x000fe20000000000 */
[----:B------:R-:W-:Y:S01]  /*3ec0*/  @!UP1 UIADD3 UR32, UPT, UPT, UR7, 0x200, URZ ;  /* 0x0000020007209890 */ /* 0x000fe2000fffe0ff */
[----:B------:R-:W-:Y:S01]  /*3ed0*/  @!P4 IADD3 R9, P0, PT, R32, 0x580, RZ ;  /* 0x000005802009c810 */ /* 0x000fe20007f1e0ff */
[----:B------:R-:W-:Y:S05]  /*3ee0*/  VOTEU.ALL UP1, P4 ;  /* 0x0000000000ff7886 */ /* 0x000fea0002020000 */
[----:B------:R-:W-:Y:S01]  /*3ef0*/  IMAD.U32 R11, RZ, RZ, UR8 ;  /* 0x00000008ff0b7e24 */ /* 0x000fe2000f8e00ff */
[----:B------:R-:W-:Y:S01]  /*3f00*/  UPRMT UR8, UR37, 0x654, UR33 ;  /* 0x0000065425087896 */ /* 0x000fe20008000021 */
[----:B------:R-:W-:Y:S03]  /*3f10*/  IMAD.U32 R10, RZ, RZ, UR9 ;  /* 0x00000009ff0a7e24 */ /* 0x000fe6000f8e00ff */
[----:B------:R-:W-:Y:S02]  /*3f20*/  @!P4 R2UR UR15, R11 ;  /* 0x000000000b0fc2ca */ /* 0x000fe400000e0000 */
[----:B------:R-:W-:Y:S11]  /*3f30*/  @!P4 R2UR UR14, R10 ;  /* 0x000000000a0ec2ca */ /* 0x000ff600000e0000 */
[----:B------:R-:W-:Y:S02]  /*3f40*/  @!UPT UIADD3 URZ, UPT, UPT, URZ, URZ, URZ ;  /* 0x000000fffffff290 */ /* 0x000fe4000fffe0ff */
[----:B------:R2:W-:Y:S01]  /*3f50*/  @!UP1 UTMALDG.3D [UR32], [UR14], desc[UR10] ;  /* 0x00000a200e0095b4 */ /* 0x0005e20008011000 */
[----:B------:R3:W-:Y:S01]  /*3f60*/  @!P4 SYNCS.ARRIVE.TRANS64.RED.A0TR RZ, [UR7+0x30], R0 ;  /* 0x00003000ffffc9a7 */ /* 0x0007e20008300407 */
[----:B------:R-:W-:Y:S01]  /*3f70*/  SYNCS.ARRIVE.TRANS64.RED.A1T0 RZ, [UR8], RZ ;  /* 0x000000ffffff79a7 */ /* 0x000fe20008100408 */
[----:B---3--:R-:W-:Y:S01]  /*3f80*/  @!P4 IMAD.X R0, RZ, RZ, R33, P0 ;  /* 0x000000ffff00c224 */ /* 0x008fe200000e0621 */
[----:B------:R-:W3:Y:S02]  /*3f90*/  SYNCS.PHASECHK.TRANS64.TRYWAIT P2, [UR7+0x58], R12 ;  /* 0x0000580cff0075a7 */ /* 0x000ee40008041107 */
[----:B--23--:R-:W-:Y:S05]  /*3fa0*/  @!P2 BRA `(.L_x_72) ;  /* 0x000000740058a947 */ /* 0x00cfea0003800000 */
.L_x_148:
        /* <DEDUP_REMOVED lines=8> */
[----:B------:R-:W-:Y:S01]  /*4030*/  @!UP1 UIADD3 UR24, UPT, UPT, UR7, 0x2200, URZ ;  /* 0x0000220007189890 */ /* 0x000fe2000fffe0ff */
[----:B------:R-:W-:Y:S01]  /*4040*/  VOTEU.ALL UP1, P4 ;  /* 0x0000000000ff7886 */ /* 0x000fe20002020000 */
[----:B------:R-:W-:Y:S01]  /*4050*/  UMOV UR27, UR35 ;  /* 0x00000023001b7c82 */ /* 0x000fe20008000000 */
[----:B------:R-:W-:Y:S02]  /*4060*/  UMOV UR28, UR36 ;  /* 0x00000024001c7c82 */ /* 0x000fe40008000000 */
[----:B------:R-:W-:Y:S01]  /*4070*/  IMAD.U32 R11, RZ, RZ, UR8 ;  /* 0x00000008ff0b7e24 */ /* 0x000fe2000f8e00ff */
[----:B------:R-:W-:Y:S01]  /*4080*/  UPRMT UR8, UR37, 0x654, UR25 ;  /* 0x0000065425087896 */ /* 0x000fe20008000019 */
[----:B------:R-:W-:Y:S02]  /*4090*/  IMAD.U32 R10, RZ, RZ, UR9 ;  /* 0x00000009ff0a7e24 */ /* 0x000fe4000f8e00ff */
[----:B------:R-:W-:Y:S01]  /*40a0*/  @!P4 IMAD.X R20, RZ, RZ, R33, P0 ;  /* 0x000000ffff14c224 */ /* 0x000fe200000e0621 */
[----:B------:R-:W-:Y:S02]  /*40b0*/  @!P4 R2UR UR15, R11 ;  /* 0x000000000b0fc2ca */ /* 0x000fe400000e0000 */
[----:B------:R-:W-:Y:S11]  /*40c0*/  @!P4 R2UR UR14, R10 ;  /* 0x000000000a0ec2ca */ /* 0x000ff600000e0000 */
[----:B------:R-:W-:Y:S02]  /*40d0*/  @!UPT UIADD3 URZ, UPT, UPT, URZ, URZ, URZ ;  /* 0x000000fffffff290 */ /* 0x000fe4000fffe0ff */
[----:B------:R2:W-:Y:S01]  /*40e0*/  @!UP1 UTMALDG.3D [UR24], [UR14], desc[UR10] ;  /* 0x00000a180e0095b4 */ /* 0x0005e20008011000 */
[----:B------:R2:W-:Y:S01]  /*40f0*/  @!P4 SYNCS.ARRIVE.TRANS64.RED.A0TR RZ, [UR7+0x38], R0 ;  /* 0x00003800ffffc9a7 */ /* 0x0005e20008300407 */
[----:B------:R-:W-:Y:S01]  /*4100*/  SYNCS.ARRIVE.TRANS64.RED.A1T0 RZ, [UR8], RZ ;  /* 0x000000ffffff79a7 */ /* 0x000fe20008100408 */
[----:B------:R-:W3:Y:S02]  /*4110*/  SYNCS.PHASECHK.TRANS64.TRYWAIT P2, [UR7+0x60], R12 ;  /* 0x0000600cff0075a7 */ /* 0x000ee40008041107 */
[----:B--23--:R-:W-:Y:S05]  /*4120*/  @!P2 BRA `(.L_x_73) ;  /* 0x000000740010a947 */ /* 0x00cfea0003800000 */
.L_x_150:
[----:B------:R-:W2:Y:S01]  /*4130*/  LDC.64 R14, c[0x0][0xb10] ;  /* 0x0002c400ff0e7b82 */ /* 0x000ea20000000a00 */
[----:B------:R-:W-:Y:S01]  /*4140*/  @!P4 R2UR UR8, R20 ;  /* 0x000000001408c2ca */ /* 0x000fe200000e0000 */
[----:B------:R-:W-:Y:S01]  /*4150*/  VOTEU.ALL UP1, P4 ;  /* 0x0000000000ff7886 */ /* 0x000fe20002020000 */
[----:B------:R-:W-:Y:S01]  /*4160*/  @!P4 R2UR UR9, R21 ;  /* 0x000000001509c2ca */ /* 0x000fe200000e0000 */
[----:B------:R-:W-:Y:S01]  /*4170*/  UMOV UR10, 0x0 ;  /* 0x00000000000a7882 */ /* 0x000fe20000000000 */
[----:B------:R-:W-:Y:S03]  /*4180*/  UMOV UR11, 0x10000000 ;  /* 0x10000000000b7882 */ /* 0x000fe60000000000 */
[----:B------:R-:W3:Y:S01]  /*4190*/  LDC.64 R10, c[0x0][0xb18] ;  /* 0x0002c600ff0a7b82 */ /* 0x000ee20000000a00 */
[----:B------:R-:W-:Y:S01]  /*41a0*/  @!UP1 UIADD3 UR18, UPT, UPT, UR34, 0x80, URZ ;  /* 0x0000008022129890 */ /* 0x000fe2000fffe0ff */
[----:B------:R-:W-:Y:S01]  /*41b0*/  @P3 SHF.R.U32.HI R28, RZ, 0x10, R25 ;  /* 0x00000010ff1c3819 */ /* 0x000fe20000011619 */
[----:B------:R-:W-:Y:S01]  /*41c0*/  @!UP1 UIADD3 UR16, UPT, UPT, UR7, 0x4200, URZ ;  /* 0x0000420007109890 */ /* 0x000fe2000fffe0ff */
[----:B------:R-:W-:Y:S01]  /*41d0*/  VIADD R30, R30, 0x1 ;  /* 0x000000011e1e7836 */ /* 0x000fe20000000000 */
[----:B------:R-:W-:Y:S03]  /*41e0*/  VOTEU.ALL UP1, P4 ;  /* 0x0000000000ff7886 */ /* 0x000fe60002020000 */
[----:B------:R-:W5:Y:S01]  /*41f0*/  @!P1 LDC R0, c[0x0][0xb20] ;  /* 0x0002c800ff009b82 */ /* 0x000f620000000800 */
[----:B------:R-:W-:Y:S01]  /*4200*/  UMOV UR19, UR35 ;  /* 0x0000002300137c82 */ /* 0x000fe20008000000 */
[----:B------:R-:W-:Y:S01]  /*4210*/  IMAD.U32 R21, RZ, RZ, UR8 ;  /* 0x00000008ff157e24 */ /* 0x000fe2000f8e00ff */
[----:B------:R-:W-:Y:S05]  /*4220*/  UMOV UR20, UR36 ;  /* 0x0000002400147c82 */ /* 0x000fea0008000000 */
[----:B-1----:R-:W1:Y:S01]  /*4230*/  @!P1 LDC R3, c[0x0][0xb0c] ;  /* 0x0002c300ff039b82 */ /* 0x002e620000000800 */
[----:B------:R-:W-:Y:S01]  /*4240*/  IMAD.U32 R20, RZ, RZ, UR9 ;  /* 0x00000009ff147e24 */ /* 0x000fe2000f8e00ff */
[----:B------:R-:W-:Y:S01]  /*4250*/  UPRMT UR8, UR37, 0x654, UR17 ;  /* 0x0000065425087896 */ /* 0x000fe20008000011 */
[----:B------:R-:W-:Y:S03]  /*4260*/  @!P4 R2UR UR15, R21 ;  /* 0x00000000150fc2ca */ /* 0x000fe600000e0000 */
[----:B------:R-:W-:Y:S01]  /*4270*/  @!P4 R2UR UR14, R20 ;  /* 0x00000000140ec2ca */ /* 0x000fe200000e0000 */
[----:B------:R-:W-:Y:S11]  /*4280*/  @!P4 IMAD.MOV.U32 R20, RZ, RZ, 0x2000 ;  /* 0x00002000ff14c424 */ /* 0x000ff600078e00ff */
[----:B------:R-:W-:Y:S01]  /*4290*/  @!UPT UIADD3 URZ, UPT, UPT, URZ, URZ, URZ ;  /* 0x000000fffffff290 */ /* 0x000fe2000fffe0ff */
[----:B------:R1:W-:Y:S01]  /*42a0*/  @!UP1 UTMALDG.3D [UR16], [UR14], desc[UR10] ;  /* 0x00000a100e0095b4 */ /* 0x0003e20008011000 */
[----:B------:R1:W-:Y:S02]  /*42b0*/  @!P4 SYNCS.ARRIVE.TRANS64.RED.A0TR RZ, [UR7+0x40], R20 ;  /* 0x00004014ffffc9a7 */ /* 0x0003e40008300407 */
[----:B-1----:R-:W-:Y:S01]  /*42c0*/  @!P1 ISETP.NE.AND P2, PT, R3, 0x1, PT ;  /* 0x000000010300980c */ /* 0x002fe20003f45270 */
[C---:B--2---:R-:W-:Y:S01]  /*42d0*/  @!P1 IMAD.HI.U32 R14, R13.reuse, R14, RZ ;  /* 0x0000000e0d0e9227 */ /* 0x044fe200078e00ff */
[----:B---3--:R-:W-:Y:S03]  /*42e0*/  @!P1 ISETP.NE.AND P0, PT, R10, 0x1, PT ;  /* 0x000000010a00980c */ /* 0x008fe60003f05270 */
[C---:B------:R-:W-:Y:S01]  /*42f0*/  @!P1 IMAD.HI.U32 R11, R8.reuse, R11, RZ ;  /* 0x0000000b080b9227 */ /* 0x040fe200078e00ff */
[----:B------:R-:W-:Y:S04]  /*4300*/  @!P1 SHF.R.U32.HI R14, RZ, R15, R14 ;  /* 0x0000000fff0e9219 */ /* 0x000fe8000001160e */
[----:B-----5:R-:W-:Y:S01]  /*4310*/  @!P1 SHF.R.U32.HI R9, RZ, R0, R11 ;  /* 0x00000000ff099219 */ /* 0x020fe2000001160b */
[----:B------:R-:W-:Y:S01]  /*4320*/  SYNCS.ARRIVE.TRANS64.RED.A1T0 RZ, [UR8], RZ ;  /* 0x000000ffffff79a7 */ /* 0x000fe20008100408 */
[----:B------:R-:W-:Y:S02]  /*4330*/  @!P1 SEL R14, R13, R14, !P2 ;  /* 0x0000000e0d0e9207 */ /* 0x000fe40005000000 */
[----:B------:R-:W-:Y:S01]  /*4340*/  @!P1 SEL R9, R8, R9, !P0 ;  /* 0x0000000908099207 */ /* 0x000fe20004000000 */
[----:B------:R-:W1:Y:S04]  /*4350*/  SYNCS.PHASECHK.TRANS64.TRYWAIT P5, [UR7+0x68], R12 ;  /* 0x0000680cff0075a7 */ /* 0x000e6800080a1107 */
[----:B------:R-:W-:Y:S02]  /*4360*/  @!P1 IMAD.IADD R0, R9, 0x1, -R14 ;  /* 0x0000000109009824 */ /* 0x000fe400078e0a0e */
[----:B------:R-:W-:Y:S02]  /*4370*/  @!P1 IMAD.IADD R9, R14, 0x1, -R9 ;  /* 0x000000010e099824 */ /* 0x000fe400078e0a09 */
[----:B------:R-:W-:Y:S02]  /*4380*/  @!P1 IMAD R13, R0, R3, R13 ;  /* 0x00000003000d9224 */ /* 0x000fe400078e020d */
[----:B------:R-:W-:Y:S01]  /*4390*/  @!P1 IMAD R8, R9, R10, R8 ;  /* 0x0000000a09089224 */ /* 0x000fe200078e0208 */
[----:B-1----:R-:W-:Y:S06]  /*43a0*/  @!P5 BRA `(.L_x_74) ;  /* 0x000000700088d947 */ /* 0x002fec0003800000 */
.L_x_152:
[----:B-1----:R-:W-:Y:S01]  /*43b0*/  @!P4 IADD3 R3, P0, PT, R32, 0x580, RZ ;  /* 0x000005802003c810 */ /* 0x002fe20007f1e0ff */
[----:B------:R-:W-:Y:S01]  /*43c0*/  VOTEU.ALL UP1, P4 ;  /* 0x0000000000ff7886 */ /* 0x000fe20002020000 */
[----:B------:R-:W-:Y:S01]  /*43d0*/  UMOV UR18, 0x0 ;  /* 0x0000000000127882 */ /* 0x000fe20000000000 */
[----:B------:R-:W-:Y:S01]  /*43e0*/  UMOV UR19, 0x10000000 ;  /* 0x1000000000137882 */ /* 0x000fe20000000000 */
[----:B------:R-:W-:Y:S01]  /*43f0*/  @!P4 R2UR UR9, R3 ;  /* 0x000000000309c2ca */ /* 0x000fe200000e0000 */
[----:B------:R-:W-:Y:S01]  /*4400*/  @!P4 IMAD.X R0, RZ, RZ, R33, P0 ;  /* 0x000000ffff00c224 */ /* 0x000fe200000e0621 */
[----:B------:R-:W-:Y:S01]  /*4410*/  @!UP1 UIADD3 UR10, UPT, UPT, UR34, 0xc0, URZ ;  /* 0x000000c0220a9890 */ /* 0x000fe2000fffe0ff */
[----:B------:R-:W-:Y:S01]  /*4420*/  ISETP.NE.AND P0, PT, R30, 0x2, PT ;  /* 0x000000021e00780c */ /* 0x000fe20003f05270 */
[----:B------:R-:W-:Y:S01]  /*4430*/  UMOV UR11, UR35 ;  /* 0x00000023000b7c82 */ /* 0x000fe20008000000 */
[----:B------:R-:W-:Y:S01]  /*4440*/  UMOV UR12, UR36 ;  /* 0x00000024000c7c82 */ /* 0x000fe20008000000 */
[----:B------:R-:W-:Y:S01]  /*4450*/  @!P4 R2UR UR8, R0 ;  /* 0x000000000008c2ca */ /* 0x000fe200000e0000 */
[----:B------:R-:W-:Y:S01]  /*4460*/  IMAD.IADD R20, R8, 0x1, R150 ;  /* 0x0000000108147824 */ /* 0x000fe200078e0296 */
[----:B------:R-:W-:Y:S01]  /*4470*/  @P3 R2UR UR36, R28 ;  /* 0x000000001c2432ca */ /* 0x000fe200000e0000 */
[----:B------:R-:W-:Y:S01]  /*4480*/  IMAD.IADD R21, R13, 0x1, R152 ;  /* 0x000000010d157824 */ /* 0x000fe200078e0298 */
[----:B------:R-:W-:Y:S02]  /*4490*/  SEL R0, RZ, 0x1, P0 ;  /* 0x00000001ff007807 */ /* 0x000fe40000000000 */
[----:B------:R-:W-:Y:S01]  /*44a0*/  LOP3.LUT R31, R31, 0x1, RZ, 0x3c, !PT ;  /* 0x000000011f1f7812 */ /* 0x000fe200078e3cff */
[----:B------:R-:W-:Y:S01]  /*44b0*/  IMAD.U32 R10, RZ, RZ, UR9 ;  /* 0x00000009ff0a7e24 */ /* 0x000fe2000f8e00ff */
[----:B------:R-:W-:Y:S01]  /*44c0*/  @!UP1 UIADD3 UR9, UPT, UPT, UR7, 0x48, URZ ;  /* 0x0000004807099890 */ /* 0x000fe2000fffe0ff */
[----:B------:R-:W-:Y:S02]  /*44d0*/  LOP3.LUT R29, R29, R0, RZ, 0x3c, !PT ;  /* 0x000000001d1d7212 */ /* 0x000fe400078e3cff */
[----:B------:R-:W-:Y:S02]  /*44e0*/  SEL R30, R30, RZ, P0 ;  /* 0x000000ff1e1e7207 */ /* 0x000fe40000000000 */
[----:B------:R-:W-:Y:S01]  /*44f0*/  IMAD.U32 R11, RZ, RZ, UR8 ;  /* 0x00000008ff0b7e24 */ /* 0x000fe2000f8e00ff */
[----:B------:R-:W-:Y:S01]  /*4500*/  @!P4 R2UR UR14, R10 ;  /* 0x000000000a0ec2ca */ /* 0x000fe200000e0000 */
[----:B------:R-:W-:Y:S01]  /*4510*/  @!UP1 UIADD3 UR8, UPT, UPT, UR7, 0x6200, URZ ;  /* 0x0000620007089890 */ /* 0x000fe2000fffe0ff */
[----:B------:R-:W-:Y:S02]  /*4520*/  VOTEU.ALL UP1, P4 ;  /* 0x0000000000ff7886 */ /* 0x000fe40002020000 */
[----:B------:R-:W-:Y:S11]  /*4530*/  @!P4 R2UR UR15, R11 ;  /* 0x000000000b0fc2ca */ /* 0x000ff600000e0000 */
[----:B------:R-:W-:Y:S02]  /*4540*/  @!UPT UIADD3 URZ, UPT, UPT, URZ, URZ, URZ ;  /* 0x000000fffffff290 */ /* 0x000fe4000fffe0ff */
[----:B------:R2:W-:Y:S01]  /*4550*/  @!UP1 UTMALDG.3D [UR8], [UR14], desc[UR18] ;  /* 0x000012080e0095b4 */ /* 0x0005e20008011000 */
[----:B------:R2:W-:Y:S01]  /*4560*/  @!P4 SYNCS.ARRIVE.TRANS64.RED.A0TR RZ, [UR7+0x48], R23 ;  /* 0x00004817ffffc9a7 */ /* 0x0005e20008300407 */
[----:B------:R-:W-:Y:S01]  /*4570*/  UPLOP3.LUT UP1, UPT, UPT, UPT, UPT, 0x80, 0x8 ;  /* 0x000000000008789c */ /* 0x000fe20003f2f070 */
[----:B------:R-:W-:Y:S01]  /*4580*/  SYNCS.ARRIVE.TRANS64.RED.A1T0 RZ, [UR13], RZ ;  /* 0x000000ffffff79a7 */ /* 0x000fe2000810040d */
[----:B------:R-:W-:Y:S09]  /*4590*/  @P3 BRA `(.L_x_75) ;  /* 0xfffffff000943947 */ /* 0x000ff2000383ffff */
[----:B------:R-:W-:-:S04]  /*45a0*/  SHF.L.U32 R3, R31, 0x1f, RZ ;  /* 0x0000001f1f037819 */ /* 0x000fc800000006ff */
[----:B------:R-:W1:Y:S02]  /*45b0*/  SYNCS.PHASECHK.TRANS64.TRYWAIT P0, [UR7+0x50], R3 ;  /* 0x00005003ff0075a7 */ /* 0x000e640008001107 */
[----:B-1----:R-:W-:Y:S05]  /*45c0*/  @!P0 BRA `(.L_x_76) ;  /* 0x0000007000188947 */ /* 0x002fea0003800000 */
.L_x_154:
[----:B------:R-:W3:Y:S02]  /*45d0*/  SYNCS.PHASECHK.TRANS64.TRYWAIT P0, [UR7+0x58], R3 ;  /* 0x00005803ff0075a7 */ /* 0x000ee40008001107 */
[----:B---3--:R-:W-:Y:S05]  /*45e0*/  @!P0 BRA `(.L_x_77) ;  /* 0x0000007000288947 */ /* 0x008fea0003800000 */
.L_x_156:
[----:B------:R-:W3:Y:S02]  /*45f0*/  SYNCS.PHASECHK.TRANS64.TRYWAIT P0, [UR7+0x60], R3 ;  /* 0x00006003ff0075a7 */ /* 0x000ee40008001107 */
[----:B---3--:R-:W-:Y:S05]  /*4600*/  @!P0 BRA `(.L_x_78) ;  /* 0x0000007000388947 */ /* 0x008fea0003800000 */
.L_x_158:
[----:B-1----:R-:W-:-:S07]  /*4610*/  MOV R0, UR7 ;  /* 0x0000000700007c02 */ /* 0x002fce0008000f00 */
.L_x_79:
[----:B-1----:R-:W-:-:S04]  /*4620*/  SHF.L.U32 R3, R31, 0x1f, RZ ;  /* 0x0000001f1f037819 */ /* 0x002fc800000006ff */
[----:B------:R1:W3:Y:S03]  /*4630*/  SYNCS.PHASECHK.TRANS64.TRYWAIT P0, [R0+URZ+0x68], R3 ;  /* 0x00006803000075a7 */ /* 0x0002e600080011ff */
[----:B---3--:R-:W-:Y:S05]  /*4640*/  @!P0 NANOSLEEP.SYNCS 0x989680 ;  /* 0x009896800000895d */ /* 0x008fea0003900000 */
[----:B------:R-:W3:Y:S02]  /*4650*/  @!P0 SYNCS.PHASECHK.TRANS64 P0, [R0+URZ+0x68], R3 ;  /* 0x00006803000085a7 */ /* 0x000ee400080010ff */
[----:B--23--:R-:W-:Y:S05]  /*4660*/  @P0 EXIT ;  /* 0x000000000000094d */ /* 0x00cfea0003800000 */
[----:B------:R-:W-:Y:S05]  /*4670*/  BRA `(.L_x_79) ;  /* 0xfffffffc00e87947 */ /* 0x000fea000383ffff */
.L_x_64:
[----:B------:R-:W-:-:S06]  /*4680*/  UISETP.GE.AND UP1, UPT, UR8, 0x4, UPT ;  /* 0x000000040800788c */ /* 0x000fcc000bf26270 */
[----:B------:R-:W-:-:S13]  /*4690*/  PLOP3.LUT P0, PT, PT, PT, UP1, 0x80, 0x8 ;  /* 0x000000000008781c */ /* 0x000fda0003f0f018 */
[----:B------:R-:W-:Y:S05]  /*46a0*/  @!P0 EXIT ;  /* 0x000000000000894d */ /* 0x000fea0003800000 */
[----:B------:R-:W-:Y:S01]  /*46b0*/  BAR.SYNC.DEFER_BLOCKING 0x6, 0xa0 ;  /* 0x0182800000007b1d */ /* 0x000fe20000010000 */
[C---:B------:R-:W-:Y:S01]  /*46c0*/  IMAD.U32 R79, R167.reuse, 0x10000, RZ ;  /* 0x00010000a74f7824 */ /* 0x040fe200078e00ff */
[C---:B------:R-:W-:Y:S01]  /*46d0*/  R2P PR, R167.reuse, 0x6 ;  /* 0x00000006a7007804 */ /* 0x040fe20000000000 */
[----:B------:R-:W-:Y:S01]  /*46e0*/  IMAD.SHL.U32 R2, R167, 0x40, RZ ;  /* 0x00000040a7027824 */ /* 0x000fe200078e00ff */
[----:B------:R-:W-:Y:S01]  /*46f0*/  CS2R R160, SRZ ;  /* 0x0000000000a07805 */ /* 0x000fe2000001ff00 */
[----:B------:R-:W-:Y:S01]  /*4700*/  IMAD.MOV.U32 R164, RZ, RZ, 0x20 ;  /* 0x00000020ffa47424 */ /* 0x000fe200078e00ff */
[----:B------:R-:W-:Y:S02]  /*4710*/  UMOV UR49, 0x400 ;  /* 0x0000040000317882 */ /* 0x000fe40000000000 */
[----:B------:R-:W1:Y:S01]  /*4720*/  LDC R157, c[0x0][0x370] ;  /* 0x0000dc00ff9d7b82 */ /* 0x000e620000000800 */
[----:B------:R-:W-:Y:S01]  /*4730*/  ULEA UR49, UR37, UR49, 0x18 ;  /* 0x0000003125317291 */ /* 0x000fe2000f8ec0ff */
[----:B------:R-:W-:Y:S01]  /*4740*/  LOP3.LUT R79, R79, 0x600000, RZ, 0xc0, !PT ;  /* 0x006000004f4f7812 */ /* 0x000fe200078ec0ff */
[----:B------:R-:W-:Y:S01]  /*4750*/  IMAD.SHL.U32 R153, R167, 0x8, RZ ;  /* 0x00000008a7997824 */ /* 0x000fe200078e00ff */
[----:B------:R-:W-:Y:S01]  /*4760*/  LOP3.LUT R4, R2, 0x180, RZ, 0xc0, !PT ;  /* 0x0000018002047812 */ /* 0x000fe200078ec0ff */
[----:B------:R-:W-:Y:S01]  /*4770*/  IMAD.MOV.U32 R165, RZ, RZ, 0x10 ;  /* 0x00000010ffa57424 */ /* 0x000fe200078e00ff */
[----:B------:R-:W-:Y:S01]  /*4780*/  SEL R164, R164, 0xffffffe0, !P2 ;  /* 0xffffffe0a4a47807 */ /* 0x000fe20005000000 */
[----:B------:R-:W-:Y:S01]  /*4790*/  UIADD3 UR4, UPT, UPT, UR49, 0x8200, URZ ;  /* 0x0000820031047890 */ /* 0x000fe2000fffe0ff */
[----:B------:R-:W2:Y:S01]  /*47a0*/  LDC R74, c[0x0][0xb0c] ;  /* 0x0002c300ff4a7b82 */ /* 0x000ea20000000800 */
[----:B------:R-:W-:Y:S01]  /*47b0*/  LOP3.LUT R153, R4, 0x30, R153, 0xf8, !PT ;  /* 0x0000003004997812 */ /* 0x000fe200078ef899 */
[----:B------:R-:W-:Y:S01]  /*47c0*/  IMAD.MOV.U32 R76, RZ, RZ, RZ ;  /* 0x000000ffff4c7224 */ /* 0x000fe200078e00ff */
[----:B------:R-:W-:Y:S01]  /*47d0*/  SEL R165, R165, 0xfffffff0, !P1 ;  /* 0xfffffff0a5a57807 */ /* 0x000fe20004800000 */
[----:B------:R-:W-:Y:S01]  /*47e0*/  IMAD.MOV.U32 R162, RZ, RZ, RZ ;  /* 0x000000ffffa27224 */ /* 0x000fe200078e00ff */
[----:B------:R-:W-:Y:S01]  /*47f0*/  LOP3.LUT R153, R153, 0x1e40, R2, 0xf8, !PT ;  /* 0x00001e4099997812 */ /* 0x000fe200078ef802 */
[----:B------:R-:W-:Y:S01]  /*4800*/  IMAD.MOV.U32 R169, RZ, RZ, RZ ;  /* 0x000000ffffa97224 */ /* 0x000fe200078e00ff */
[----:B------:R-:W-:Y:S01]  /*4810*/  LOP3.LUT R167, R167, 0x60, RZ, 0xc0, !PT ;  /* 0x00000060a7a77812 */ /* 0x000fe200078ec0ff */
[----:B------:R-:W4:Y:S01]  /*4820*/  LDC R155, c[0x0][0xb20] ;  /* 0x0002c800ff9b7b82 */ /* 0x000f220000000800 */
[----:B------:R-:W3:Y:S01]  /*4830*/  LDS R0, [UR49+0x110] ;  /* 0x00011031ff007984 */ /* 0x000ee20008000800 */
[----:B------:R-:W-:Y:S01]  /*4840*/  IMAD.MOV.U32 R159, RZ, RZ, RZ ;  /* 0x000000ffff9f7224 */ /* 0x000fe200078e00ff */
[----:B------:R-:W1:Y:S01]  /*4850*/  LDCU.64 UR52, c[0x0][0x348] ;  /* 0x00006900ff3477ac */ /* 0x000e620008000a00 */
[----:B------:R-:W-:Y:S01]  /*4860*/  IMAD.U32 R166, RZ, RZ, UR4 ;  /* 0x00000004ffa67e24 */ /* 0x000fe2000f8e00ff */
[----:B------:R-:W1:Y:S03]  /*4870*/  LDCU.64 UR38, c[0x0][0x888] ;  /* 0x00011100ff2677ac */ /* 0x000e660008000a00 */
[----:B------:R-:W1:Y:S01]  /*4880*/  LDC R73, c[0x0][0xb30] ;  /* 0x0002cc00ff497b82 */ /* 0x000e620000000800 */
[----:B------:R-:W1:Y:S01]  /*4890*/  LDCU.64 UR44, c[0x0][0x890] ;  /* 0x00011200ff2c77ac */ /* 0x000e620008000a00 */
[----:B------:R-:W-:-:S06]  /*48a0*/  UIADD3 UR48, UPT, UPT, UR49, 0x200, URZ ;  /* 0x0000020031307890 */ /* 0x000fcc000fffe0ff */
[----:B------:R-:W1:Y:S08]  /*48b0*/  LDC.64 R148, c[0x0][0xb10] ;  /* 0x0002c400ff947b82 */ /* 0x000e700000000a00 */
[----:B------:R-:W1:Y:S08]  /*48c0*/  LDC.64 R70, c[0x0][0xb18] ;  /* 0x0002c600ff467b82 */ /* 0x000e700000000a00 */
[----:B------:R-:W1:Y:S08]  /*48d0*/  LDC.64 R68, c[0x0][0xb28] ;  /* 0x0002ca00ff447b82 */ /* 0x000e700000000a00 */
[----:B------:R-:W1:Y:S01]  /*48e0*/  LDC.64 R146, c[0x0][0x8b0] ;  /* 0x00022c00ff927b82 */ /* 0x000e620000000a00 */
[----:B---3--:R-:W-:Y:S01]  /*48f0*/  IMAD.IADD R79, R0, 0x1, R79 ;  /* 0x00000001004f7824 */ /* 0x008fe200078e024f */
[----:B------:R-:W-:-:S04]  /*4900*/  SHF.R.S32.HI R0, RZ, 0x4, R164 ;  /* 0x00000004ff007819 */ /* 0x000fc800000114a4 */
[----:B------:R-:W-:Y:S02]  /*4910*/  LEA.HI.SX32 R163, R165, R0, 0x1c ;  /* 0x00000000a5a37211 */ /* 0x000fe400078fe2ff */
[----:B------:R-:W3:Y:S08]  /*4920*/  LDC.64 R144, c[0x0][0x8a8] ;  /* 0x00022a00ff907b82 */ /* 0x000ef00000000a00 */
[----:B--2-4-:R-:W1:Y:S02]  /*4930*/  LDC R156, c[0x0][0x374] ;  /* 0x0000dd00ff9c7b82 */ /* 0x014e640000000800 */
.L_x_121:
[----:B------:R-:W-:Y:S02]  /*4940*/  LEA R0, R169, UR49, 0x3 ;  /* 0x00000031a9007c11 */ /* 0x000fe4000f8e18ff */
[----:B------:R-:W-:Y:S02]  /*4950*/  SHF.L.U32 R3, R161, 0x1f, RZ ;  /* 0x0000001fa1037819 */ /* 0x000fe400000006ff */
[----:B-1----:R-:W-:Y:S02]  /*4960*/  LEA R16, R169, UR49, 0x4 ;  /* 0x00000031a9107c11 */ /* 0x002fe4000f8e20ff */
[----:B------:R-:W2:Y:S02]  /*4970*/  SYNCS.PHASECHK.TRANS64.TRYWAIT P0, [R0+URZ+0x80], R3 ;  /* 0x00008003000075a7 */ /* 0x000ea400080011ff */
[----:B--2---:R-:W-:Y:S05]  /*4980*/  @!P0 BRA `(.L_x_80) ;  /* 0x0000006c00708947 */ /* 0x004fea0003800000 */
.L_x_159:
[----:B------:R-:W4:Y:S01]  /*4990*/  LDC.64 R12, c[0x0][0xb10] ;  /* 0x0002c400ff0c7b82 */ /* 0x000f220000000a00 */
[----:B------:R-:W3:Y:S01]  /*49a0*/  LDS.128 R16, [R16+0xf0] ;  /* 0x0000f00010107984 */ /* 0x000ee20000000c00 */
[----:B-1----:R-:W-:Y:S01]  /*49b0*/  ISETP.NE.AND P1, PT, R73, 0x1, PT ;  /* 0x000000014900780c */ /* 0x002fe20003f25270 */
[----:B--2---:R-:W-:Y:S01]  /*49c0*/  VIADD R0, R0, 0x90 ;  /* 0x0000009000007836 */ /* 0x004fe20000000000 */
[----:B------:R-:W-:Y:S04]  /*49d0*/  ISETP.GE.AND P0, PT, R72, 0x1, PT ;  /* 0x000000014800780c */ /* 0x000fe80003f06270 */
[----:B------:R-:W1:Y:S01]  /*49e0*/  LDC.64 R10, c[0x0][0xb18] ;  /* 0x0002c600ff0a7b82 */ /* 0x000e620000000a00 */
[----:B------:R-:W-:Y:S01]  /*49f0*/  PRMT R0, RZ, 0x654, R0 ;  /* 0x00000654ff007816 */ /* 0x000fe20000000000 */
[----:B------:R-:W-:Y:S01]  /*4a00*/  @!PT LDS RZ, [RZ] ;  /* 0x00000000fffff984 */ /* 0x000fe20000000800 */
[----:B------:R-:W-:Y:S01]  /*4a10*/  @!PT LDS RZ, [RZ] ;  /* 0x00000000fffff984 */ /* 0x000fe20000000800 */
[----:B------:R-:W-:Y:S01]  /*4a20*/  @!PT LDS RZ, [RZ] ;  /* 0x00000000fffff984 */ /* 0x000fe20000000800 */
[----:B------:R-:W-:Y:S01]  /*4a30*/  @!PT LDS RZ, [RZ] ;  /* 0x00000000fffff984 */ /* 0x000fe20000000800 */
[----:B------:R2:W-:Y:S06]  /*4a40*/  MEMBAR.ALL.CTA ;  /* 0x0000000000007992 */ /* 0x0005ec0000008000 */
[----:B--2---:R-:W2:Y:S01]  /*4a50*/  FENCE.VIEW.ASYNC.S ;  /* 0x00000000000073c6 */ /* 0x004ea20000000000 */
[----:B------:R-:W1:Y:S08]  /*4a60*/  @!P1 LDC R14, c[0x0][0xb20] ;  /* 0x0002c800ff0e9b82 */ /* 0x000e700000000800 */
[----:B------:R-:W1:Y:S01]  /*4a70*/  @!P1 LDC R9, c[0x0][0xb0c] ;  /* 0x0002c300ff099b82 */ /* 0x000e620000000800 */
[----:B--2---:R2:W-:Y:S01]  /*4a80*/  SYNCS.ARRIVE.TRANS64.RED.A1T0 RZ, [R0+URZ], RZ ;  /* 0x000000ff00ff79a7 */ /* 0x0045e200081004ff */
[----:B---3--:R-:W-:Y:S04]  /*4a90*/  LOP3.LUT P4, RZ, R18, 0x1, RZ, 0xc0, !PT ;  /* 0x0000000112ff7812 */ /* 0x008fe8000788c0ff */
[----:B------:R-:W-:Y:S09]  /*4aa0*/  P2R R168, PR, RZ, 0x10 ;  /* 0x00000010ffa87803 */ /* 0x000ff20000000000 */
[----:B------:R-:W-:Y:S02]  /*4ab0*/  @P4 MOV R77, R16 ;  /* 0x00000010004d4202 */ /* 0x000fe40000000f00 */
[----:B------:R-:W-:Y:S01]  /*4ac0*/  @P4 LOP3.LUT R75, R17, 0xffff, RZ, 0xc0, !PT ;  /* 0x0000ffff114b4812 */ /* 0x000fe200078ec0ff */
[----:B--2-4-:R-:W-:Y:S06]  /*4ad0*/  @!P0 BRA `(.L_x_81) ;  /* 0x0000000000a48947 */ /* 0x014fec0003800000 */
[----:B------:R-:W-:Y:S01]  /*4ae0*/  IMAD.HI.U32 R24, R156, R71, RZ ;  /* 0x000000479c187227 */ /* 0x000fe200078e00ff */
[----:B------:R-:W-:Y:S02]  /*4af0*/  ISETP.NE.AND P0, PT, R70, 0x1, PT ;  /* 0x000000014600780c */ /* 0x000fe40003f05270 */
[----:B------:R-:W-:Y:S01]  /*4b00*/  ISETP.NE.AND P2, PT, R72, 0x1, PT ;  /* 0x000000014800780c */ /* 0x000fe20003f45270 */
[-C--:B------:R-:W-:Y:S01]  /*4b10*/  IMAD.HI.U32 R22, R157, R148.reuse, RZ ;  /* 0x000000949d167227 */ /* 0x080fe200078e00ff */
[----:B------:R-:W-:Y:S02]  /*4b20*/  SHF.R.U32.HI R23, RZ, R155, R24 ;  /* 0x0000009bff177219 */ /* 0x000fe40000011618 */
[----:B------:R-:W-:Y:S01]  /*4b30*/  ISETP.NE.AND P3, PT, R74, 0x1, PT ;  /* 0x000000014a00780c */ /* 0x000fe20003f65270 */
[----:B------:R-:W-:Y:S01]  /*4b40*/  IMAD.HI.U32 R28, R75, R71, RZ ;  /* 0x000000474b1c7227 */ /* 0x000fe200078e00ff */
[----:B------:R-:W-:Y:S02]  /*4b50*/  SHF.R.U32.HI R22, RZ, R149, R22 ;  /* 0x00000095ff167219 */ /* 0x000fe40000011616 */
[----:B------:R-:W-:Y:S01]  /*4b60*/  SEL R3, R156, R23, !P0 ;  /* 0x000000179c037207 */ /* 0x000fe20004000000 */
[----:B------:R-:W-:Y:S01]  /*4b70*/  IMAD.HI.U32 R26, R77, R148, RZ ;  /* 0x000000944d1a7227 */ /* 0x000fe200078e00ff */
[----:B------:R-:W-:Y:S03]  /*4b80*/  SEL R7, R157, R22, !P3 ;  /* 0x000000169d077207 */ /* 0x000fe60005800000 */
[-C--:B------:R-:W-:Y:S01]  /*4b90*/  IMAD.HI.U32 R22, R3, R68.reuse, RZ ;  /* 0x0000004403167227 */ /* 0x080fe200078e00ff */
[----:B------:R-:W-:Y:S03]  /*4ba0*/  SHF.R.U32.HI R26, RZ, R149, R26 ;  /* 0x00000095ff1a7219 */ /* 0x000fe6000001161a */
[----:B------:R-:W-:Y:S01]  /*4bb0*/  IMAD.HI.U32 R24, R7, R68, RZ ;  /* 0x0000004407187227 */ /* 0x000fe200078e00ff */
[----:B------:R-:W-:Y:S02]  /*4bc0*/  @P2 SHF.R.U32.HI R3, RZ, R69, R22 ;  /* 0x00000045ff032219 */ /* 0x000fe40000011616 */
[----:B------:R-:W-:Y:S02]  /*4bd0*/  SHF.R.U32.HI R22, RZ, R155, R28 ;  /* 0x0000009bff167219 */ /* 0x000fe4000001161c */
[----:B------:R-:W-:Y:S01]  /*4be0*/  @P2 SHF.R.U32.HI R7, RZ, R69, R24 ;  /* 0x00000045ff072219 */ /* 0x000fe20000011618 */
[C---:B------:R-:W-:Y:S01]  /*4bf0*/  IMAD R2, R72.reuse, R3, RZ ;  /* 0x0000000348027224 */ /* 0x040fe200078e02ff */
[----:B------:R-:W-:Y:S02]  /*4c00*/  SEL R5, R75, R22, !P0 ;  /* 0x000000164b057207 */ /* 0x000fe40004000000 */
[----:B------:R-:W-:Y:S01]  /*4c10*/  SEL R3, R77, R26, !P3 ;  /* 0x0000001a4d037207 */ /* 0x000fe20005800000 */
[----:B------:R-:W-:Y:S01]  /*4c20*/  IMAD R4, R72, R7, RZ ;  /* 0x0000000748047224 */ /* 0x000fe200078e02ff */
[C---:B------:R-:W-:Y:S01]  /*4c30*/  ISETP.GE.AND P0, PT, R5.reuse, R2, PT ;  /* 0x000000020500720c */ /* 0x040fe20003f06270 */
[----:B------:R-:W-:Y:S03]  /*4c40*/  IMAD.HI.U32 R6, R5, R68, RZ ;  /* 0x0000004405067227 */ /* 0x000fe600078e00ff */
[----:B------:R-:W-:Y:S01]  /*4c50*/  ISETP.GE.OR P0, PT, R3, R4, P0 ;  /* 0x000000040300720c */ /* 0x000fe20000706670 */
[----:B------:R-:W-:Y:S01]  /*4c60*/  IMAD.MOV R4, RZ, RZ, -R3 ;  /* 0x000000ffff047224 */ /* 0x000fe200078e0a03 */
[-C--:B------:R-:W-:Y:S03]  /*4c70*/  SHF.R.U32.HI R6, RZ, R69.reuse, R6 ;  /* 0x00000045ff067219 */ /* 0x080fe60000011606 */
[----:B------:R-:W-:Y:S01]  /*4c80*/  IMAD R77, R74, R4, R77 ;  /* 0x000000044a4d7224 */ /* 0x000fe200078e024d */
[----:B------:R-:W-:Y:S05]  /*4c90*/  SEL R15, R5, R6, !P2 ;  /* 0x00000006050f7207 */ /* 0x000fea0005000000 */
[----:B------:R-:W-:Y:S02]  /*4ca0*/  IMAD.MOV R6, RZ, RZ, -R15 ;  /* 0x000000ffff067224 */ /* 0x000fe400078e0a0f */
[C---:B------:R-:W-:Y:S04]  /*4cb0*/  @!P0 IMAD.HI.U32 R2, R3.reuse, R68, RZ ;  /* 0x0000004403028227 */ /* 0x040fe800078e00ff */
[----:B------:R-:W-:Y:S01]  /*4cc0*/  IMAD R6, R72, R6, R5 ;  /* 0x0000000648067224 */ /* 0x000fe200078e0205 */
[----:B------:R-:W-:Y:S04]  /*4cd0*/  @!P0 SHF.R.U32.HI R2, RZ, R69, R2 ;  /* 0x00000045ff028219 */ /* 0x000fe80000011602 */
[----:B------:R-:W-:Y:S02]  /*4ce0*/  @!P0 SEL R0, R3, R2, !P2 ;  /* 0x0000000203008207 */ /* 0x000fe40005000000 */
[----:B------:R-:W-:Y:S02]  /*4cf0*/  IADD3 R2, PT, PT, -R5, RZ, RZ ;  /* 0x000000ff05027210 */ /* 0x000fe40007ffe1ff */
[----:B------:R-:W-:Y:S01]  /*4d00*/  @!P0 IADD3 R8, PT, PT, R15, -R0, RZ ;  /* 0x800000000f088210 */ /* 0x000fe20007ffe0ff */
[----:B------:R-:W-:Y:S02]  /*4d10*/  @!P0 IMAD R0, R7, R6, R0 ;  /* 0x0000000607008224 */ /* 0x000fe400078e0200 */
[----:B------:R-:W-:Y:S02]  /*4d20*/  IMAD R75, R70, R2, R75 ;  /* 0x00000002464b7224 */ /* 0x000fe400078e024b */
[----:B------:R-:W-:Y:S02]  /*4d30*/  @!P0 IMAD R5, R8, R72, R3 ;  /* 0x0000004808058224 */ /* 0x000fe400078e0203 */
[----:B------:R-:W-:Y:S04]  /*4d40*/  @!P0 IMAD.MOV.U32 R3, RZ, RZ, R0 ;  /* 0x000000ffff038224 */ /* 0x000fe800078e0000 */
[----:B------:R-:W-:Y:S02]  /*4d50*/  IMAD R77, R3, R74, R77 ;  /* 0x0000004a034d7224 */ /* 0x000fe400078e024d */
[----:B------:R-:W-:Y:S07]  /*4d60*/  IMAD R75, R5, R70, R75 ;  /* 0x00000046054b7224 */ /* 0x000fee00078e024b */
.L_x_81:
[----:B-1----:R-:W-:Y:S01]  /*4d70*/  @!P1 ISETP.NE.AND P0, PT, R10, 0x1, PT ;  /* 0x000000010a00980c */ /* 0x002fe20003f05270 */
[----:B------:R-:W-:Y:S01]  /*4d80*/  @!P1 IMAD.HI.U32 R0, R77, R12, RZ ;  /* 0x0000000c4d009227 */ /* 0x000fe200078e00ff */
[----:B------:R-:W-:Y:S01]  /*4d90*/  @!P1 ISETP.NE.AND P2, PT, R9, 0x1, PT ;  /* 0x000000010900980c */ /* 0x000fe20003f45270 */
[----:B------:R-:W-:Y:S01]  /*4da0*/  ULOP3.LUT UP0, URZ, UR48, 0x1b0, URZ, 0xc0, !UPT ;  /* 0x000001b030ff7892 */ /* 0x000fe2000f80c0ff */
[----:B------:R-:W-:Y:S01]  /*4db0*/  R2UR UR42, R21 ;  /* 0x00000000152a72ca */ /* 0x000fe200000e0000 */
[----:B------:R-:W-:Y:S01]  /*4dc0*/  @!P1 IMAD.HI.U32 R3, R75, R11, RZ ;  /* 0x0000000b4b039227 */ /* 0x000fe200078e00ff */
[----:B------:R-:W-:Y:S02]  /*4dd0*/  @!P1 SHF.R.U32.HI R0, RZ, R13, R0 ;  /* 0x0000000dff009219 */ /* 0x000fe40000011600 */
[----:B------:R-:W-:Y:S01]  /*4de0*/  R2UR UR41, R20 ;  /* 0x00000000142972ca */ /* 0x000fe200000e0000 */
[----:B------:R-:W-:Y:S01]  /*4df0*/  VIADD R169, R169, 0x1 ;  /* 0x00000001a9a97836 */ /* 0x000fe20000000000 */
[----:B------:R-:W-:Y:S02]  /*4e00*/  @!P1 SHF.R.U32.HI R2, RZ, R14, R3 ;  /* 0x0000000eff029219 */ /* 0x000fe40000011603 */
[----:B------:R-:W-:Y:S02]  /*4e10*/  @!P1 SEL R3, R77, R0, !P2 ;  /* 0x000000004d039207 */ /* 0x000fe40005000000 */
[----:B------:R-:W-:Y:S02]  /*4e20*/  @!P1 SEL R2, R75, R2, !P0 ;  /* 0x000000024b029207 */ /* 0x000fe40004000000 */
[----:B------:R-:W-:Y:S01]  /*4e30*/  @P4 SHF.R.U32.HI R158, RZ, 0x10, R17 ;  /* 0x00000010ff9e4819 */ /* 0x000fe20000011611 */
[----:B------:R-:W-:Y:S02]  /*4e40*/  USHF.L.U32 UR42, UR42, 0x7, URZ ;  /* 0x000000072a2a7899 */ /* 0x000fe400080006ff */
[----:B------:R-:W-:Y:S02]  /*4e50*/  @!P1 IMAD.IADD R0, R2, 0x1, -R3 ;  /* 0x0000000102009824 */ /* 0x000fe400078e0a03 */
[----:B------:R-:W-:Y:S01]  /*4e60*/  @!P1 IMAD.IADD R2, R3, 0x1, -R2 ;  /* 0x0000000103029824 */ /* 0x000fe200078e0a02 */
[----:B------:R-:W-:Y:S01]  /*4e70*/  USHF.L.U32 UR41, UR41, 0x8, URZ ;  /* 0x0000000829297899 */ /* 0x000fe200080006ff */
[----:B------:R-:W-:Y:S02]  /*4e80*/  @!P1 IMAD R77, R0, R9, R77 ;  /* 0x00000009004d9224 */ /* 0x000fe400078e024d */
[----:B------:R-:W-:Y:S01]  /*4e90*/  @!P1 IMAD R75, R2, R10, R75 ;  /* 0x0000000a024b9224 */ /* 0x000fe200078e024b */
[----:B------:R-:W-:Y:S08]  /*4ea0*/  BRA.U !UP0, `(.L_x_82) ;  /* 0x0000000108407547 */ /* 0x000ff0000b800000 */
[----:B------:R-:W1:Y:S01]  /*4eb0*/  LDCU.64 UR8, c[0x4][0x88] ;  /* 0x01001100ff0877ac */ /* 0x000e620008000a00 */
[----:B------:R-:W-:Y:S01]  /*4ec0*/  MOV R3, 0x0 ;  /* 0x0000000000037802 */ /* 0x000fe20000000f00 */
[----:B------:R-:W-:Y:S02]  /*4ed0*/  HFMA2 R12, -RZ, RZ, 0, 5.9604644775390625e-08 ;  /* 0x00000001ff0c7431 */ /* 0x000fe400000001ff */
[----:B------:R-:W-:Y:S02]  /*4ee0*/  IMAD.MOV.U32 R8, RZ, RZ, 0x70 ;  /* 0x00000070ff087424 */ /* 0x000fe400078e00ff */
[----:B------:R-:W-:Y:S01]  /*4ef0*/  IMAD.MOV.U32 R13, RZ, RZ, RZ ;  /* 0x000000ffff0d7224 */ /* 0x000fe200078e00ff */
[----:B------:R-:W2:Y:S01]  /*4f00*/  LDCU.64 UR6, c[0x4][0x90] ;  /* 0x01001200ff0677ac */ /* 0x000ea20008000a00 */
[----:B------:R-:W3:Y:S01]  /*4f10*/  LDC.64 R2, c[0x4][R3] ;  /* 0x0100000003027b82 */ /* 0x000ee20000000a00 */
[----:B------:R-:W4:Y:S01]  /*4f20*/  LDCU.64 UR4, c[0x4][0x8] ;  /* 0x01000100ff0477ac */ /* 0x000f220008000a00 */
[----:B-1----:R-:W-:Y:S01]  /*4f30*/  MOV R5, UR9 ;  /* 0x0000000900057c02 */ /* 0x002fe20008000f00 */
[----:B------:R-:W-:Y:S01]  /*4f40*/  IMAD.U32 R4, RZ, RZ, UR8 ;  /* 0x00000008ff047e24 */ /* 0x000fe2000f8e00ff */
[----:B--2---:R-:W-:Y:S01]  /*4f50*/  MOV R7, UR7 ;  /* 0x0000000700077c02 */ /* 0x004fe20008000f00 */
[----:B------:R-:W-:Y:S01]  /*4f60*/  IMAD.U32 R6, RZ, RZ, UR6 ;  /* 0x00000006ff067e24 */ /* 0x000fe2000f8e00ff */
[----:B----4-:R-:W-:Y:S01]  /*4f70*/  MOV R11, UR5 ;  /* 0x00000005000b7c02 */ /* 0x010fe20008000f00 */
[----:B------:R-:W-:Y:S02]  /*4f80*/  IMAD.U32 R10, RZ, RZ, UR4 ;  /* 0x00000004ff0a7e24 */ /* 0x000fe4000f8e00ff */
[----:B------:R-:W-:Y:S07]  /*4f90*/  LEPC R20, `(.L_x_82) ;  /* 0x000000001014794e */ /* 0x000fee0000000000 */
[----:B---3-5:R-:W-:Y:S05]  /*4fa0*/  CALL.ABS.NOINC R2 ;  /* 0x0000000002007343 */ /* 0x028fea0003c00000 */
.L_x_82:
[----:B------:R-:W-:Y:S01]  /*4fb0*/  LOP3.LUT P0, RZ, R166, 0x1b0, RZ, 0xc0, !PT ;  /* 0x000001b0a6ff7812 */ /* 0x000fe2000780c0ff */
[----:B------:R-:W-:Y:S11]  /*4fc0*/  BSSY.RECONVERGENT B6, `(.L_x_83) ;  /* 0x0000013000067945 */ /* 0x000ff60003800200 */
[----:B------:R-:W-:Y:S01]  /*4fd0*/  @!UPT UIADD3 URZ, UPT, UPT, URZ, URZ, URZ ;  /* 0x000000fffffff290 */ /* 0x000fe2000fffe0ff */
[----:B------:R-:W-:Y:S05]  /*4fe0*/  @!P0 BRA `(.L_x_84) ;  /* 0x0000000000408947 */ /* 0x000fea0003800000 */
        /* <DEDUP_REMOVED lines=16> */
.L_x_84:
[----:B------:R-:W-:Y:S05]  /*50f0*/  BSYNC.RECONVERGENT B6 ;  /* 0x0000000000067941 */ /* 0x000fea0003800200 */
.L_x_83:
[----:B------:R-:W-:Y:S01]  /*5100*/  ISETP.NE.U32.AND P4, PT, R146, RZ, PT ;  /* 0x000000ff9200720c */ /* 0x000fe20003f85070 */
[----:B------:R-:W-:Y:S01]  /*5110*/  UISETP.NE.AND UP2, UPT, UR50, URZ, UPT ;  /* 0x000000ff3200728c */ /* 0x000fe2000bf45270 */
[----:B------:R-:W-:Y:S01]  /*5120*/  ISETP.NE.U32.AND P2, PT, RZ, UR38, PT ;  /* 0x00000026ff007c0c */ /* 0x000fe2000bf45070 */
[----:B------:R-:W-:Y:S01]  /*5130*/  UISETP.NE.U32.AND UP1, UPT, UR44, URZ, UPT ;  /* 0x000000ff2c00728c */ /* 0x000fe2000bf25070 */
[----:B------:R-:W-:Y:S01]  /*5140*/  ISETP.NE.AND.EX P4, PT, R147, RZ, PT, P4 ;  /* 0x000000ff9300720c */ /* 0x000fe20003f85340 */
[----:B------:R-:W-:Y:S01]  /*5150*/  UPLOP3.LUT UP0, UPT, UPT, UPT, UPT, 0x40, 0x4 ;  /* 0x000000000004789c */ /* 0x000fe20003f0e870 */
[----:B------:R-:W-:Y:S01]  /*5160*/  ISETP.NE.AND.EX P2, PT, RZ, UR39, PT, P2 ;  /* 0x00000027ff007c0c */ /* 0x000fe2000bf45320 */
[----:B------:R-:W-:Y:S01]  /*5170*/  UISETP.NE.AND.EX UP1, UPT, UR45, URZ, UPT, UP1 ;  /* 0x000000ff2d00728c */ /* 0x000fe2000bf25310 */
[----:B------:R-:W-:Y:S04]  /*5180*/  PLOP3.LUT P1, PT, PT, PT, UP2, 0x80, 0x8 ;  /* 0x000000000008781c */ /* 0x000fe80003f2f028 */
[----:B------:R-:W-:Y:S06]  /*5190*/  @UP2 UPLOP3.LUT UP0, UPT, UPT, UPT, UP1, 0x80, 0x8 ;  /* 0x000000000008289c */ /* 0x000fec0003f0f010 */
[----:B------:R-:W-:Y:S01]  /*51a0*/  PLOP3.LUT P0, PT, PT, PT, UP0, 0x80, 0x8 ;  /* 0x000000000008781c */ /* 0x000fe20003f0f008 */
[----:B------:R-:W-:Y:S01]  /*51b0*/  @!UPT UIADD3 URZ, UPT, UPT, URZ, URZ, URZ ;  /* 0x000000fffffff290 */ /* 0x000fe2000fffe0ff */
[----:B------:R-:W-:Y:S11]  /*51c0*/  BRA.U !UP1, `(.L_x_85) ;  /* 0x0000000109387547 */ /* 0x000ff6000b800000 */
[----:B------:R-:W-:Y:S01]  /*51d0*/  UISETP.NE.U32.AND UP0, UPT, UR38, URZ, UPT ;  /* 0x000000ff2600728c */ /* 0x000fe2000bf05070 */
[----:B------:R-:W-:Y:S02]  /*51e0*/  HFMA2 R0, -RZ, RZ, 0, 5.9604644775390625e-08 ;  /* 0x00000001ff007431 */ /* 0x000fe400000001ff */
[----:B------:R-:W-:Y:S01]  /*51f0*/  IMAD.MOV.U32 R151, RZ, RZ, 0x1 ;  /* 0x00000001ff977424 */ /* 0x000fe200078e00ff */
[----:B------:R-:W-:Y:S06]  /*5200*/  UISETP.NE.AND.EX UP0, UPT, UR39, URZ, UPT, UP0 ;  /* 0x000000ff2700728c */ /* 0x000fec000bf05300 */
[----:B------:R-:W-:Y:S05]  /*5210*/  PLOP3.LUT P3, PT, PT, PT, UP0, 0x80, 0x8 ;  /* 0x000000000008781c */ /* 0x000fea0003f6f008 */
[----:B------:R-:W1:Y:S01]  /*5220*/  @UP0 LDCU.64 UR6, c[0x0][0x888] ;  /* 0x00011100ff0607ac */ /* 0x000e620008000a00 */
[----:B------:R-:W-:Y:S07]  /*5230*/  @UP0 UIMAD UR4, UR36, UR44, URZ ;  /* 0x0000002c240402a4 */ /* 0x000fee000f8e02ff */
[----:B------:R-:W-:Y:S01]  /*5240*/  @!P3 PRMT R151, R0, 0x7610, R151 ;  /* 0x000076100097b816 */ /* 0x000fe20000000097 */
[----:B-1----:R-:W-:Y:S03]  /*5250*/  @UP0 UIMAD.WIDE UR6, UR4, 0x4, UR6 ;  /* 0x00000004040608a5 */ /* 0x002fe6000f8e0206 */
[----:B------:R-:W1:Y:S03]  /*5260*/  @!UP0 LDCU UR4, c[0x0][0x880] ;  /* 0x00011000ff0487ac */ /* 0x000e660008000800 */
[----:B------:R-:W-:Y:S01]  /*5270*/  IMAD.U32 R2, RZ, RZ, UR6 ;  /* 0x00000006ff027e24 */ /* 0x000fe2000f8e00ff */
[----:B------:R-:W-:Y:S05]  /*5280*/  MOV R3, UR7 ;  /* 0x0000000700037c02 */ /* 0x000fea0008000f00 */
[----:B-----5:R2:W5:Y:S02]  /*5290*/  @P3 LDG.E R82, desc[UR46][R2.64] ;  /* 0x0000002e02523981 */ /* 0x020564000c1e1900 */
[----:B-12---:R-:W-:Y:S02]  /*52a0*/  @!P3 IMAD.U32 R82, RZ, RZ, UR4 ;  /* 0x00000004ff52be24 */ /* 0x006fe4000f8e00ff */
.L_x_85:
[----:B------:R-:W-:Y:S05]  /*52b0*/  @!P4 BRA `(.L_x_86) ;  /* 0x000000000020c947 */ /* 0x000fea0003800000 */
[----:B------:R-:W-:Y:S04]  /*52c0*/  ISETP.NE.U32.AND P3, PT, R144, RZ, PT ;  /* 0x000000ff9000720c */ /* 0x000fe80003f65070 */
[----:B------:R-:W-:Y:S11]  /*52d0*/  ISETP.NE.AND.EX P3, PT, R145, RZ, PT, P3 ;  /* 0x000000ff9100720c */ /* 0x000ff60003f65330 */
[----:B------:R-:W-:Y:S02]  /*52e0*/  @!UPT UIADD3 URZ, UPT, UPT, URZ, URZ, URZ ;  /* 0x000000fffffff290 */ /* 0x000fe4000fffe0ff */
[----:B------:R-:W1:Y:S01]  /*52f0*/  @P3 LDC.64 R2, c[0x0][0x8a8] ;  /* 0x00022a00ff023b82 */ /* 0x000e620000000a00 */
[----:B------:R-:W-:Y:S04]  /*5300*/  @P3 IMAD R0, R146, UR36, RZ ;  /* 0x0000002492003c24 */ /* 0x000fe8000f8e02ff */
[----:B-1----:R-:W-:Y:S05]  /*5310*/  @P3 IMAD.WIDE R2, R0, 0x4, R2 ;  /* 0x0000000400023825 */ /* 0x002fea00078e0202 */
[----:B-----5:R1:W5:Y:S02]  /*5320*/  @P3 LDG.E R78, desc[UR46][R2.64] ;  /* 0x0000002e024e3981 */ /* 0x020364000c1e1900 */
[----:B-1----:R-:W2:Y:S02]  /*5330*/  @!P3 LDC R78, c[0x0][0x8a0] ;  /* 0x00022800ff4ebb82 */ /* 0x002ea40000000800 */
.L_x_86:
[----:B-----5:R-:W-:Y:S01]  /*5340*/  ISETP.NE.AND P4, PT, R82, RZ, PT ;  /* 0x000000ff5200720c */ /* 0x020fe20003f85270 */
[----:B------:R-:W-:Y:S01]  /*5350*/  BSSY B1, `(.L_x_87) ;  /* 0x0000048000017945 */ /* 0x000fe20003800000 */
[----:B------:R-:W-:Y:S01]  /*5360*/  SEL R7, RZ, 0xffffffff, P2 ;  /* 0xffffffffff077807 */ /* 0x000fe20001000000 */
[----:B------:R-:W-:Y:S01]  /*5370*/  IMAD.MOV.U32 R109, RZ, RZ, 0x1 ;  /* 0x00000001ff6d7424 */ /* 0x000fe200078e00ff */
[----:B------:R-:W-:Y:S01]  /*5380*/  LOP3.LUT P3, RZ, R151, 0xff, RZ, 0xc0, !PT ;  /* 0x000000ff97ff7812 */ /* 0x000fe2000786c0ff */
[----:B------:R-:W-:Y:S01]  /*5390*/  IMAD R80, R76, 0x100, R79 ;  /* 0x000001004c507824 */ /* 0x000fe200078e024f */
[----:B------:R-:W-:Y:S02]  /*53a0*/  @P1 SEL R0, RZ, 0xffffffff, P4 ;  /* 0xffffffffff001807 */ /* 0x000fe40002000000 */
[----:B------:R-:W-:Y:S02]  /*53b0*/  CS2R R98, SRZ ;  /* 0x0000000000627805 */ /* 0x000fe4000001ff00 */
[----:B------:R-:W-:Y:S02]  /*53c0*/  LEA R3, R160, UR49, 0x3 ;  /* 0x00000031a0037c11 */ /* 0x000fe4000f8e18ff */
[----:B------:R-:W-:Y:S02]  /*53d0*/  CS2R R96, SRZ ;  /* 0x0000000000607805 */ /* 0x000fe4000001ff00 */
[----:B------:R-:W-:Y:S02]  /*53e0*/  @P0 SEL R0, R7, R0, !P3 ;  /* 0x0000000007000207 */ /* 0x000fe40005800000 */
[----:B------:R-:W-:Y:S02]  /*53f0*/  CS2R R94, SRZ ;  /* 0x00000000005e7805 */ /* 0x000fe4000001ff00 */
[----:B------:R-:W-:Y:S02]  /*5400*/  LEA R108, R76, UR49, 0x3 ;  /* 0x000000314c6c7c11 */ /* 0x000fe4000f8e18ff */
[----:B------:R-:W-:Y:S02]  /*5410*/  CS2R R92, SRZ ;  /* 0x00000000005c7805 */ /* 0x000fe4000001ff00 */
[----:B------:R-:W-:Y:S02]  /*5420*/  @P1 LOP3.LUT R0, R0, 0x1, RZ, 0xc0, !PT ;  /* 0x0000000100001812 */ /* 0x000fe400078ec0ff */
[----:B------:R-:W-:Y:S02]  /*5430*/  CS2R R90, SRZ ;  /* 0x00000000005a7805 */ /* 0x000fe4000001ff00 */
[----:B------:R-:W-:Y:S02]  /*5440*/  SHF.L.U32 R5, R162, 0x1f, RZ ;  /* 0x0000001fa2057819 */ /* 0x000fe400000006ff */
[----:B------:R-:W-:Y:S02]  /*5450*/  CS2R R88, SRZ ;  /* 0x0000000000587805 */ /* 0x000fe4000001ff00 */
[----:B------:R-:W-:Y:S02]  /*5460*/  ISETP.NE.U32.OR P6, PT, R0, 0x1, !P1 ;  /* 0x000000010000780c */ /* 0x000fe40004fc5470 */
[----:B------:R-:W-:Y:S02]  /*5470*/  CS2R R102, SRZ ;  /* 0x0000000000667805 */ /* 0x000fe4000001ff00 */
[----:B------:R-:W-:Y:S02]  /*5480*/  PLOP3.LUT P2, PT, PT, PT, UP1, 0x80, 0x8 ;  /* 0x000000000008781c */ /* 0x000fe40003f4f018 */
[----:B------:R-:W-:Y:S02]  /*5490*/  CS2R R100, SRZ ;  /* 0x0000000000647805 */ /* 0x000fe4000001ff00 */
[----:B------:R-:W-:Y:S02]  /*54a0*/  SEL R0, RZ, 0xffffffff, P4 ;  /* 0xffffffffff007807 */ /* 0x000fe40002000000 */
[----:B------:R-:W-:Y:S03]  /*54b0*/  P2R R117, PR, RZ, 0x40 ;  /* 0x00000040ff757803 */ /* 0x000fe60000000000 */
[----:B------:R-:W-:Y:S04]  /*54c0*/  @P6 SHF.L.U32 R2, R159, 0x1f, RZ ;  /* 0x0000001f9f026819 */ /* 0x000fe800000006ff */
[----:B------:R-:W-:Y:S01]  /*54d0*/  @P2 SEL R0, R7, R0, !P3 ;  /* 0x0000000007002207 */ /* 0x000fe20005800000 */
[----:B------:R-:W1:Y:S03]  /*54e0*/  @P6 SYNCS.PHASECHK.TRANS64.TRYWAIT P1, [R3+URZ+0x30], R2 ;  /* 0x00003002030065a7 */ /* 0x000e6600080211ff */
[----:B------:R-:W-:Y:S04]  /*54f0*/  LOP3.LUT R0, R0, 0x1, RZ, 0xc0, !PT ;  /* 0x0000000100007812 */ /* 0x000fe800078ec0ff */
[----:B------:R-:W-:Y:S04]  /*5500*/  ISETP.NE.U32.AND P5, PT, R0, 0x1, PT ;  /* 0x000000010000780c */ /* 0x000fe80003fa5070 */
[----:B------:R-:W-:Y:S01]  /*5510*/  P2R R110, PR, RZ, 0x20 ;  /* 0x00000020ff6e7803 */ /* 0x000fe20000000000 */
[----:B------:R3:W4:Y:S01]  /*5520*/  SYNCS.PHASECHK.TRANS64.TRYWAIT P0, [R108+URZ+0xa0], R5 ;  /* 0x0000a0056c0075a7 */ /* 0x00072200080011ff */
[----:B-1----:R-:W-:Y:S01]  /*5530*/  @P6 SEL R109, RZ, 0x1, !P1 ;  /* 0x00000001ff6d6807 */ /* 0x002fe20004800000 */
[----:B---3--:R-:W-:Y:S06]  /*5540*/  @!P6 BRA `(.L_x_88) ;  /* 0x0000000000a0e947 */ /* 0x008fec0003800000 */
[----:B------:R-:W-:Y:S01]  /*5550*/  @P5 IMAD R7, R160, 0x2000, R153 ;  /* 0x00002000a0075824 */ /* 0x000fe200078e0299 */
[----:B------:R-:W-:Y:S01]  /*5560*/  ISETP.NE.AND P1, PT, R109, RZ, PT ;  /* 0x000000ff6d00720c */ /* 0x000fe20003f25270 */
[----:B------:R-:W-:Y:S01]  /*5570*/  BSSY B0, `(.L_x_89) ;  /* 0x0000011000007945 */ /* 0x000fe20003800000 */
[----:B------:R-:W-:Y:S01]  /*5580*/  CS2R R102, SRZ ;  /* 0x0000000000667805 */ /* 0x000fe2000001ff00 */
[----:B------:R-:W-:Y:S01]  /*5590*/  @P5 VIADD R2, R7, UR49 ;  /* 0x0000003107025c36 */ /* 0x000fe20008000000 */
[----:B------:R-:W-:Y:S02]  /*55a0*/  CS2R R100, SRZ ;  /* 0x0000000000647805 */ /* 0x000fe4000001ff00 */
[----:B------:R-:W-:Y:S02]  /*55b0*/  CS2R R90, SRZ ;  /* 0x00000000005a7805 */ /* 0x000fe4000001ff00 */
[----:B------:R-:W-:Y:S01]  /*55c0*/  CS2R R88, SRZ ;  /* 0x0000000000587805 */ /* 0x000fe2000001ff00 */
[--C-:B------:R-:W-:Y:S01]  /*55d0*/  @P5 IMAD.IADD R6, R165, 0x1, R2.reuse ;  /* 0x00000001a5065824 */ /* 0x100fe200078e0202 */
[----:B------:R-:W-:Y:S01]  /*55e0*/  CS2R R94, SRZ ;  /* 0x00000000005e7805 */ /* 0x000fe2000001ff00 */
[--C-:B------:R-:W-:Y:S01]  /*55f0*/  @P5 IMAD.IADD R4, R164, 0x1, R2.reuse ;  /* 0x00000001a4045824 */ /* 0x100fe200078e0202 */
[----:B------:R-:W-:Y:S01]  /*5600*/  CS2R R92, SRZ ;  /* 0x00000000005c7805 */ /* 0x000fe2000001ff00 */
[----:B------:R-:W-:Y:S01]  /*5610*/  @P5 IMAD R2, R163, 0x10, R2 ;  /* 0x00000010a3025824 */ /* 0x000fe200078e0202 */
[----:B------:R-:W-:Y:S02]  /*5620*/  CS2R R98, SRZ ;  /* 0x0000000000627805 */ /* 0x000fe4000001ff00 */
[----:B------:R-:W-:Y:S01]  /*5630*/  CS2R R96, SRZ ;  /* 0x0000000000607805 */ /* 0x000fe2000001ff00 */
[----:B------:R-:W-:Y:S06]  /*5640*/  @P1 BRA `(.L_x_90) ;  /* 0x00000000000c1947 */ /* 0x000fec0003800000 */
[----:B------:R-:W-:Y:S04]  /*5650*/  SHF.L.U32 R0, R159, 0x1f, RZ ;  /* 0x0000001f9f007819 */ /* 0x000fe800000006ff */
[----:B------:R-:W1:Y:S02]  /*5660*/  SYNCS.PHASECHK.TRANS64.TRYWAIT P1, [R3+URZ+0x30], R0 ;  /* 0x00003000030075a7 */ /* 0x000e6400080211ff */
[----:B-1----:R-:W-:Y:S05]  /*5670*/  @!P1 BRA `(.L_x_91) ;  /* 0x0000006000489947 */ /* 0x002fea0003800000 */
.L_x_90:
[----:B------:R-:W-:Y:S05]  /*5680*/  BSYNC B0 ;  /* 0x0000000000007941 */ /* 0x000fea0003800000 */
.L_x_89:
[----:B------:R-:W-:Y:S01]  /*5690*/  ISETP.NE.AND P1, PT, R110, RZ, PT ;  /* 0x000000ff6e00720c */ /* 0x000fe20003f25270 */
[----:B-1----:R-:W-:Y:S02]  /*56a0*/  VIADD R3, R3, 0x50 ;  /* 0x0000005003037836 */ /* 0x002fe40000000000 */
[----:B------:R-:W-:Y:S02]  /*56b0*/  IMAD.U32 R0, RZ, RZ, UR37 ;  /* 0x00000025ff007e24 */ /* 0x000fe4000f8e00ff */
[----:B------:R-:W-:Y:S03]  /*56c0*/  VIADD R160, R160, 0x1 ;  /* 0x00000001a0a07836 */ /* 0x000fe60000000000 */
[----:B------:R-:W-:Y:S05]  /*56d0*/  PRMT R0, R0, 0x654, R3 ;  /* 0x0000065400007816 */ /* 0x000fea0000000003 */
[----:B------:R1:W3:Y:S04]  /*56e0*/  @P1 LDS.128 R100, [R7+UR49+0x200] ;  /* 0x0002003107641984 */ /* 0x0002e80008000c00 */
[----:B------:R1:W1:Y:S04]  /*56f0*/  @P1 LDS.128 R88, [R6+0x200] ;  /* 0x0002000006581984 */ /* 0x0002680000000c00 */
[----:B------:R1:W1:Y:S04]  /*5700*/  @P1 LDS.128 R92, [R4+0x200] ;  /* 0x00020000045c1984 */ /* 0x0002680000000c00 */
[----:B------:R1:W1:Y:S01]  /*5710*/  @P1 LDS.128 R96, [R2+0x200] ;  /* 0x0002000002601984 */ /* 0x0002620000000c00 */
[C---:B------:R-:W-:Y:S01]  /*5720*/  ISETP.NE.AND P1, PT, R160.reuse, 0x4, PT ;  /* 0x00000004a000780c */ /* 0x040fe20003f25270 */
[----:B------:R-:W-:Y:S01]  /*5730*/  @!PT LDS RZ, [RZ] ;  /* 0x00000000fffff984 */ /* 0x000fe20000000800 */
[----:B------:R-:W-:Y:S01]  /*5740*/  @!PT LDS RZ, [RZ] ;  /* 0x00000000fffff984 */ /* 0x000fe20000000800 */
[----:B------:R-:W-:Y:S01]  /*5750*/  @!PT LDS RZ, [RZ] ;  /* 0x00000000fffff984 */ /* 0x000fe20000000800 */
[----:B------:R-:W-:Y:S01]  /*5760*/  @!PT LDS RZ, [RZ] ;  /* 0x00000000fffff984 */ /* 0x000fe20000000800 */
[----:B------:R5:W-:Y:S06]  /*5770*/  MEMBAR.ALL.CTA ;  /* 0x0000000000007992 */ /* 0x000bec0000008000 */
[----:B-----5:R-:W5:Y:S01]  /*5780*/  FENCE.VIEW.ASYNC.S ;  /* 0x00000000000073c6 */ /* 0x020f620000000000 */
[----:B------:R-:W-:Y:S01]  /*5790*/  SEL R160, R160, RZ, P1 ;  /* 0x000000ffa0a07207 */ /* 0x000fe20000800000 */
[----:B-----5:R5:W-:Y:S02]  /*57a0*/  SYNCS.ARRIVE.TRANS64.RED.A1T0 RZ, [R0+URZ], RZ ;  /* 0x000000ff00ff79a7 */ /* 0x020be400081004ff */
[----:B-----5:R-:W-:Y:S04]  /*57b0*/  SEL R0, RZ, 0x1, P1 ;  /* 0x00000001ff007807 */ /* 0x020fe80000800000 */
[----:B---3--:R-:W-:Y:S02]  /*57c0*/  LOP3.LUT R159, R159, R0, RZ, 0x3c, !PT ;  /* 0x000000009f9f7212 */ /* 0x008fe400078e3cff */
.L_x_88:
[----:B------:R-:W-:Y:S05]  /*57d0*/  BSYNC B1 ;  /* 0x0000000000017941 */ /* 0x000fea0003800000 */
.L_x_87:
[----:B------:R-:W-:Y:S04]  /*57e0*/  SHF.R.U32.HI R3, RZ, 0x15, R80 ;  /* 0x00000015ff037819 */ /* 0x000fe80000011650 */
[----:B------:R-:W-:Y:S01]  /*57f0*/  LOP3.LUT P1, RZ, R3, 0x3, R154, 0x48, !PT ;  /* 0x0000000303ff7812 */ /* 0x000fe2000782489a */
[----:B------:R-:W-:Y:S01]  /*5800*/  @!UPT UIADD3 URZ, UPT, UPT, URZ, URZ, URZ ;  /* 0x000000fffffff290 */ /* 0x000fe2000fffe0ff */
[----:B----4-:R-:W-:Y:S11]  /*5810*/  @P0 BRA `(.L_x_92) ;  /* 0x0000000000080947 */ /* 0x010ff60003800000 */
[----:B------:R-:W3:Y:S02]  /*5820*/  SYNCS.PHASECHK.TRANS64.TRYWAIT P0, [R108+URZ+0xa0], R5 ;  /* 0x0000a0056c0075a7 */ /* 0x000ee400080011ff */
[----:B---3--:R-:W-:Y:S05]  /*5830*/  @!P0 BRA `(.L_x_93) ;  /* 0x0000005c00ec8947 */ /* 0x008fea0003800000 */
.L_x_92:
[----:B------:R-:W-:Y:S05]  /*5840*/  @!P1 BRA `(.L_x_94) ;  /* 0x0000000000409947 */ /* 0x000fea0003800000 */
[----:B------:R-:W3:Y:S01]  /*5850*/  LDCU.64 UR8, c[0x4][0x78] ;  /* 0x01000f00ff0877ac */ /* 0x000ee20008000a00 */
[----:B------:R-:W-:Y:S01]  /*5860*/  MOV R3, 0x0 ;  /* 0x0000000000037802 */ /* 0x000fe20000000f00 */
[----:B------:R-:W-:Y:S02]  /*5870*/  HFMA2 R12, -RZ, RZ, 0, 5.9604644775390625e-08 ;  /* 0x00000001ff0c7431 */ /* 0x000fe400000001ff */
[----:B------:R-:W-:Y:S02]  /*5880*/  IMAD.MOV.U32 R8, RZ, RZ, 0x192 ;  /* 0x00000192ff087424 */ /* 0x000fe400078e00ff */
[----:B------:R-:W-:Y:S01]  /*5890*/  IMAD.MOV.U32 R13, RZ, RZ, RZ ;  /* 0x000000ffff0d7224 */ /* 0x000fe200078e00ff */
[----:B------:R-:W4:Y:S01]  /*58a0*/  LDCU.64 UR6, c[0x4][0x80] ;  /* 0x01001000ff0677ac */ /* 0x000f220008000a00 */
[----:B-1----:R-:W1:Y:S01]  /*58b0*/  LDC.64 R2, c[0x4][R3] ;  /* 0x0100000003027b82 */ /* 0x002e620000000a00 */
[----:B------:R-:W5:Y:S01]  /*58c0*/  LDCU.64 UR4, c[0x4][0x18] ;  /* 0x01000300ff0477ac */ /* 0x000f620008000a00 */
[----:B---3--:R-:W-:Y:S01]  /*58d0*/  MOV R5, UR9 ;  /* 0x0000000900057c02 */ /* 0x008fe20008000f00 */
[----:B------:R-:W-:Y:S01]  /*58e0*/  IMAD.U32 R4, RZ, RZ, UR8 ;  /* 0x00000008ff047e24 */ /* 0x000fe2000f8e00ff */
[----:B----4-:R-:W-:Y:S01]  /*58f0*/  MOV R7, UR7 ;  /* 0x0000000700077c02 */ /* 0x010fe20008000f00 */
[----:B------:R-:W-:Y:S01]  /*5900*/  IMAD.U32 R6, RZ, RZ, UR6 ;  /* 0x00000006ff067e24 */ /* 0x000fe2000f8e00ff */
[----:B-----5:R-:W-:Y:S01]  /*5910*/  MOV R11, UR5 ;  /* 0x00000005000b7c02 */ /* 0x020fe20008000f00 */
[----:B------:R-:W-:Y:S02]  /*5920*/  IMAD.U32 R10, RZ, RZ, UR4 ;  /* 0x00000004ff0a7e24 */ /* 0x000fe4000f8e00ff */
[----:B------:R-:W-:Y:S07]  /*5930*/  LEPC R20, `(.L_x_94) ;  /* 0x000000001014794e */ /* 0x000fee0000000000 */
[----:B-12---:R-:W-:Y:S05]  /*5940*/  CALL.ABS.NOINC R2 ;  /* 0x0000000002007343 */ /* 0x006fea0003c00000 */
.L_x_94:
[----:B------:R-:W-:Y:S01]  /*5950*/  SHF.L.U32 R83, R100, 0x10, RZ ;  /* 0x0000001064537819 */ /* 0x000fe200000006ff */
[----:B------:R-:W-:Y:S05]  /*5960*/  WARPSYNC.ALL ;  /* 0x0000000000007948 */ /* 0x000fea0003800000 */
[----:B------:R-:W-:Y:S01]  /*5970*/  R2UR UR4, R80 ;  /* 0x00000000500472ca */ /* 0x000fe200000e0000 */
[----:B------:R-:W-:Y:S01]  /*5980*/  BSSY.RECONVERGENT B0, `(.L_x_95) ;  /* 0x0000121000007945 */ /* 0x000fe20003800200 */
[----:B------:R-:W-:Y:S02]  /*5990*/  IADD3 R111, PT, PT, R153, UR49, RZ ;  /* 0x00000031996f7c10 */ /* 0x000fe4000fffe0ff */
[----:B------:R-:W-:Y:S02]  /*59a0*/  SHF.L.U32 R116, R163, 0x4, RZ ;  /* 0x00000004a3747819 */ /* 0x000fe400000006ff */
[-C--:B------:R-:W-:Y:S02]  /*59b0*/  IADD3 R172, PT, PT, R165, R111.reuse, RZ ;  /* 0x0000006fa5ac7210 */ /* 0x080fe40007ffe0ff */
[----:B------:R-:W-:Y:S02]  /*59c0*/  IADD3 R171, PT, PT, R164, R111, RZ ;  /* 0x0000006fa4ab7210 */ /* 0x000fe40007ffe0ff */
[----:B------:R-:W-:Y:S02]  /*59d0*/  IADD3 R170, PT, PT, R111, R116, RZ ;  /* 0x000000746faa7210 */ /* 0x000fe40007ffe0ff */
[C---:B------:R-:W-:Y:S01]  /*59e0*/  PRMT R81, R100.reuse, 0x8880, RZ ;  /* 0x0000888064517816 */ /* 0x040fe200000000ff */
[----:B-1-3--:R-:W2:Y:S01]  /*59f0*/  LDTM.x64 R4, tmem[UR4] ;  /* 0x00000004000479ee */ /* 0x00aea20008340000 */
[----:B------:R-:W-:Y:S02]  /*5a00*/  SHF.R.S32.HI R83, RZ, 0x18, R83 ;  /* 0x00000018ff537819 */ /* 0x000fe40000011453 */
[----:B------:R-:W-:Y:S02]  /*5a10*/  SHF.R.S32.HI R86, RZ, 0x18, R101 ;  /* 0x00000018ff567819 */ /* 0x000fe40000011465 */
[----:B------:R-:W-:Y:S02]  /*5a20*/  SHF.L.U32 R84, R100, 0x8, RZ ;  /* 0x0000000864547819 */ /* 0x000fe400000006ff */
[----:B------:R-:W-:Y:S02]  /*5a30*/  SHF.L.U32 R85, R101, 0x8, RZ ;  /* 0x0000000865557819 */ /* 0x000fe400000006ff */
[----:B------:R-:W-:Y:S02]  /*5a40*/  SHF.R.S32.HI R84, RZ, 0x18, R84 ;  /* 0x00000018ff547819 */ /* 0x000fe40000011454 */
[----:B------:R-:W-:Y:S02]  /*5a50*/  SHF.R.S32.HI R85, RZ, 0x18, R85 ;  /* 0x00000018ff557819 */ /* 0x000fe40000011455 */
[----:B------:R-:W-:Y:S02]  /*5a60*/  SHF.L.U32 R87, R98, 0x8, RZ ;  /* 0x0000000862577819 */ /* 0x000fe400000006ff */
[----:B------:R-:W-:Y:S02]  /*5a70*/  ISETP.NE.AND P0, PT, R167, RZ, PT ;  /* 0x000000ffa700720c */ /* 0x000fe40003f05270 */
[----:B------:R-:W-:Y:S02]  /*5a80*/  SHF.R.S32.HI R87, RZ, 0x18, R87 ;  /* 0x00000018ff577819 */ /* 0x000fe40000011457 */
[----:B------:R-:W-:Y:S02]  /*5a90*/  ISETP.NE.AND P6, PT, R117, RZ, PT ;  /* 0x000000ff7500720c */ /* 0x000fe40003fc5270 */
[----:B------:R-:W-:Y:S01]  /*5aa0*/  LEA R118, R160, UR49, 0x3 ;  /* 0x00000031a0767c11 */ /* 0x000fe2000f8e18ff */
[C---:B--2---:R-:W-:Y:S02]  /*5ab0*/  IMAD R0, R78.reuse, R4, RZ ;  /* 0x000000044e007224 */ /* 0x044fe400078e02ff */
[C---:B------:R-:W-:Y:S02]  /*5ac0*/  IMAD R2, R78.reuse, R5, RZ ;  /* 0x000000054e027224 */ /* 0x040fe400078e02ff */
[----:B------:R-:W-:Y:S02]  /*5ad0*/  IMAD R3, R78, R6, RZ ;  /* 0x000000064e037224 */ /* 0x000fe400078e02ff */
[-C--:B------:R-:W-:Y:S01]  /*5ae0*/  IMAD R0, R81, R82.reuse, R0 ;  /* 0x0000005251007224 */ /* 0x080fe200078e0200 */
[----:B------:R-:W-:Y:S01]  /*5af0*/  SHF.R.S32.HI R81, RZ, 0x18, R100 ;  /* 0x00000018ff517819 */ /* 0x000fe20000011464 */
[-C--:B------:R-:W-:Y:S01]  /*5b00*/  IMAD R2, R83, R82.reuse, R2 ;  /* 0x0000005253027224 */ /* 0x080fe200078e0202 */
[C---:B------:R-:W-:Y:S01]  /*5b10*/  PRMT R83, R101.reuse, 0x8880, RZ ;  /* 0x0000888065537816 */ /* 0x040fe200000000ff */
[----:B------:R-:W-:Y:S01]  /*5b20*/  IMAD R3, R84, R82, R3 ;  /* 0x0000005254037224 */ /* 0x000fe200078e0203 */
[----:B------:R-:W-:Y:S01]  /*5b30*/  SHF.L.U32 R84, R101, 0x10, RZ ;  /* 0x0000001065547819 */ /* 0x000fe200000006ff */
[C---:B------:R-:W-:Y:S01]  /*5b40*/  IMAD R7, R78.reuse, R7, RZ ;  /* 0x000000074e077224 */ /* 0x040fe200078e02ff */
[----:B------:R-:W-:Y:S01]  /*5b50*/  @P6 SHF.L.U32 R119, R159, 0x1f, RZ ;  /* 0x0000001f9f776819 */ /* 0x000fe200000006ff */
[C---:B------:R-:W-:Y:S01]  /*5b60*/  IMAD R4, R78.reuse, R8, RZ ;  /* 0x000000084e047224 */ /* 0x040fe200078e02ff */
[----:B------:R-:W-:Y:S01]  /*5b70*/  SHF.R.S32.HI R84, RZ, 0x18, R84 ;  /* 0x00000018ff547819 */ /* 0x000fe20000011454 */
[----:B------:R-:W-:Y:S02]  /*5b80*/  IMAD R5, R78, R9, RZ ;  /* 0x000000094e057224 */ /* 0x000fe400078e02ff */
[----:B------:R-:W-:Y:S01]  /*5b90*/  IMAD R7, R81, R82, R7 ;  /* 0x0000005251077224 */ /* 0x000fe200078e0207 */
[----:B------:R-:W-:Y:S01]  /*5ba0*/  PRMT R81, R102, 0x8880, RZ ;  /* 0x0000888066517816 */ /* 0x000fe200000000ff */
[----:B------:R-:W-:Y:S02]  /*5bb0*/  IMAD R6, R78, R10, RZ ;  /* 0x0000000a4e067224 */ /* 0x000fe400078e02ff */
[-C--:B------:R-:W-:Y:S01]  /*5bc0*/  IMAD R4, R83, R82.reuse, R4 ;  /* 0x0000005253047224 */ /* 0x080fe200078e0204 */
[----:B------:R-:W-:Y:S01]  /*5bd0*/  I2IP.S8.S32.SAT R105, R7, R3, RZ ;  /* 0x0000000307697239 */ /* 0x000fe200000014ff */
[----:B------:R-:W-:Y:S01]  /*5be0*/  IMAD R5, R84, R82, R5 ;  /* 0x0000005254057224 */ /* 0x000fe200078e0205 */
[----:B------:R-:W-:Y:S01]  /*5bf0*/  SHF.L.U32 R83, R102, 0x10, RZ ;  /* 0x0000001066537819 */ /* 0x000fe200000006ff */
[----:B------:R-:W-:Y:S01]  /*5c00*/  IMAD R11, R78, R11, RZ ;  /* 0x0000000b4e0b7224 */ /* 0x000fe200078e02ff */
[----:B------:R-:W-:Y:S01]  /*5c10*/  I2IP.S8.S32.SAT R104, R2, R0, R105 ;  /* 0x0000000002687239 */ /* 0x000fe20000001469 */
[----:B------:R-:W-:Y:S01]  /*5c20*/  IMAD R6, R85, R82, R6 ;  /* 0x0000005255067224 */ /* 0x000fe200078e0206 */
[----:B------:R-:W-:Y:S01]  /*5c30*/  SHF.R.S32.HI R83, RZ, 0x18, R83 ;  /* 0x00000018ff537819 */ /* 0x000fe20000011453 */
[----:B------:R-:W-:Y:S01]  /*5c40*/  IMAD R8, R78, R12, RZ ;  /* 0x0000000c4e087224 */ /* 0x000fe200078e02ff */
[----:B------:R-:W-:Y:S01]  /*5c50*/  SHF.L.U32 R85, R102, 0x8, RZ ;  /* 0x0000000866557819 */ /* 0x000fe200000006ff */
[----:B------:R-:W-:Y:S02]  /*5c60*/  IMAD R9, R78, R13, RZ ;  /* 0x0000000d4e097224 */ /* 0x000fe400078e02ff */
[----:B------:R-:W-:Y:S01]  /*5c70*/  IMAD R11, R86, R82, R11 ;  /* 0x00000052560b7224 */ /* 0x000fe200078e020b */
[----:B------:R-:W-:Y:S01]  /*5c80*/  SHF.R.S32.HI R85, RZ, 0x18, R85 ;  /* 0x00000018ff557819 */ /* 0x000fe20000011455 */
[C---:B------:R-:W-:Y:S01]  /*5c90*/  IMAD R10, R78.reuse, R14, RZ ;  /* 0x0000000e4e0a7224 */ /* 0x040fe200078e02ff */
[----:B------:R-:W-:Y:S01]  /*5ca0*/  SHF.R.S32.HI R86, RZ, 0x18, R103 ;  /* 0x00000018ff567819 */ /* 0x000fe20000011467 */
[----:B------:R-:W-:Y:S01]  /*5cb0*/  IMAD R8, R81, R82, R8 ;  /* 0x0000005251087224 */ /* 0x000fe200078e0208 */
[----:B------:R-:W-:Y:S01]  /*5cc0*/  I2IP.S8.S32.SAT R106, R11, R6, RZ ;  /* 0x000000060b6a7239 */ /* 0x000fe200000014ff */
[----:B------:R-:W-:Y:S01]  /*5cd0*/  IMAD R9, R83, R82, R9 ;  /* 0x0000005253097224 */ /* 0x000fe200078e0209 */
[C---:B------:R-:W-:Y:S01]  /*5ce0*/  PRMT R83, R103.reuse, 0x8880, RZ ;  /* 0x0000888067537816 */ /* 0x040fe200000000ff */
[----:B------:R-:W-:Y:S01]  /*5cf0*/  IMAD.U32 R84, R103, 0x10000, RZ ;  /* 0x0001000067547824 */ /* 0x000fe200078e00ff */
[----:B------:R-:W-:Y:S01]  /*5d00*/  I2IP.S8.S32.SAT R105, R5, R4, R106 ;  /* 0x0000000405697239 */ /* 0x000fe2000000146a */
[C---:B------:R-:W-:Y:S01]  /*5d10*/  IMAD R15, R78.reuse, R15, RZ ;  /* 0x0000000f4e0f7224 */ /* 0x040fe200078e02ff */
[----:B------:R-:W-:Y:S01]  /*5d20*/  SHF.R.S32.HI R81, RZ, 0x18, R102 ;  /* 0x00000018ff517819 */ /* 0x000fe20000011466 */
[----:B------:R-:W-:Y:S01]  /*5d30*/  IMAD R10, R85, R82, R10 ;  /* 0x00000052550a7224 */ /* 0x000fe200078e020a */
[----:B------:R-:W-:Y:S01]  /*5d40*/  SHF.R.S32.HI R84, RZ, 0x18, R84 ;  /* 0x00000018ff547819 */ /* 0x000fe20000011454 */
[C---:B------:R-:W-:Y:S01]  /*5d50*/  IMAD R12, R78.reuse, R16, RZ ;  /* 0x000000104e0c7224 */ /* 0x040fe200078e02ff */
[----:B------:R-:W-:Y:S01]  /*5d60*/  SHF.L.U32 R85, R103, 0x8, RZ ;  /* 0x0000000867557819 */ /* 0x000fe200000006ff */
[----:B------:R-:W-:Y:S02]  /*5d70*/  IMAD R13, R78, R17, RZ ;  /* 0x000000114e0d7224 */ /* 0x000fe400078e02ff */
[----:B------:R-:W-:Y:S01]  /*5d80*/  IMAD R15, R81, R82, R15 ;  /* 0x00000052510f7224 */ /* 0x000fe200078e020f */
[----:B------:R-:W-:Y:S01]  /*5d90*/  PRMT R81, R88, 0x8880, RZ ;  /* 0x0000888058517816 */ /* 0x000fe200000000ff */
[----:B------:R-:W-:Y:S01]  /*5da0*/  IMAD R14, R78, R18, RZ ;  /* 0x000000124e0e7224 */ /* 0x000fe200078e02ff */
[----:B------:R-:W-:Y:S01]  /*5db0*/  SHF.R.S32.HI R85, RZ, 0x18, R85 ;  /* 0x00000018ff557819 */ /* 0x000fe20000011455 */
[----:B------:R-:W-:Y:S01]  /*5dc0*/  IMAD R12, R83, R82, R12 ;  /* 0x00000052530c7224 */ /* 0x000fe200078e020c */
[----:B------:R-:W-:Y:S01]  /*5dd0*/  I2IP.S8.S32.SAT R106, R15, R10, RZ ;  /* 0x0000000a0f6a7239 */ /* 0x000fe200000014ff */
[----:B------:R-:W-:Y:S01]  /*5de0*/  IMAD R13, R84, R82, R13 ;  /* 0x00000052540d7224 */ /* 0x000fe200078e020d */
[----:B------:R-:W-:Y:S01]  /*5df0*/  SHF.L.U32 R83, R88, 0x10, RZ ;  /* 0x0000001058537819 */ /* 0x000fe200000006ff */
[C---:B------:R-:W-:Y:S01]  /*5e00*/  IMAD R19, R78.reuse, R19, RZ ;  /* 0x000000134e137224 */ /* 0x040fe200078e02ff */
[----:B------:R-:W-:Y:S01]  /*5e10*/  I2IP.S8.S32.SAT R106, R9, R8, R106 ;  /* 0x00000008096a7239 */ /* 0x000fe2000000146a */
[----:B------:R-:W-:Y:S01]  /*5e20*/  IMAD R14, R85, R82, R14 ;  /* 0x00000052550e7224 */ /* 0x000fe200078e020e */
[----:B------:R-:W-:Y:S01]  /*5e30*/  SHF.R.S32.HI R83, RZ, 0x18, R83 ;  /* 0x00000018ff537819 */ /* 0x000fe20000011453 */
[C---:B------:R-:W-:Y:S01]  /*5e40*/  IMAD R16, R78.reuse, R20, RZ ;  /* 0x000000144e107224 */ /* 0x040fe200078e02ff */
[----:B------:R-:W-:Y:S01]  /*5e50*/  SHF.L.U32 R84, R89, 0x10, RZ ;  /* 0x0000001059547819 */ /* 0x000fe200000006ff */
[----:B------:R-:W-:Y:S01]  /*5e60*/  IMAD R17, R78, R21, RZ ;  /* 0x000000154e117224 */ /* 0x000fe200078e02ff */
[----:B------:R-:W-:Y:S01]  /*5e70*/  SHF.L.U32 R85, R88, 0x8, RZ ;  /* 0x0000000858557819 */ /* 0x000fe200000006ff */
[----:B------:R-:W-:Y:S01]  /*5e80*/  IMAD R19, R86, R82, R19 ;  /* 0x0000005256137224 */ /* 0x000fe200078e0213 */
[----:B------:R-:W-:Y:S01]  /*5e90*/  SHF.R.S32.HI R84, RZ, 0x18, R84 ;  /* 0x00000018ff547819 */ /* 0x000fe20000011454 */
[C---:B------:R-:W-:Y:S01]  /*5ea0*/  IMAD R18, R78.reuse, R22, RZ ;  /* 0x000000164e127224 */ /* 0x040fe200078e02ff */
[----:B------:R-:W-:Y:S01]  /*5eb0*/  SHF.R.S32.HI R85, RZ, 0x18, R85 ;  /* 0x00000018ff557819 */ /* 0x000fe20000011455 */
[----:B------:R-:W-:Y:S01]  /*5ec0*/  IMAD R16, R81, R82, R16 ;  /* 0x0000005251107224 */ /* 0x000fe200078e0210 */
[----:B------:R-:W-:Y:S01]  /*5ed0*/  I2IP.S8.S32.SAT R107, R19, R14, RZ ;  /* 0x0000000e136b7239 */ /* 0x000fe200000014ff */
[-C--:B------:R-:W-:Y:S01]  /*5ee0*/  IMAD R17, R83, R82.reuse, R17 ;  /* 0x0000005253117224 */ /* 0x080fe200078e0211 */
[----:B------:R-:W-:Y:S01]  /*5ef0*/  PRMT R83, R89, 0x8880, RZ ;  /* 0x0000888059537816 */ /* 0x000fe200000000ff */
[C---:B------:R-:W-:Y:S01]  /*5f00*/  IMAD R23, R78.reuse, R23, RZ ;  /* 0x000000174e177224 */ /* 0x040fe200078e02ff */
[----:B------:R-:W-:Y:S01]  /*5f10*/  SHF.R.S32.HI R81, RZ, 0x18, R88 ;  /* 0x00000018ff517819 */ /* 0x000fe20000011458 */
[----:B------:R-:W-:Y:S01]  /*5f20*/  IMAD R18, R85, R82, R18 ;  /* 0x0000005255127224 */ /* 0x000fe200078e0212 */
[----:B------:R-:W-:Y:S01]  /*5f30*/  SHF.L.U32 R85, R89, 0x8, RZ ;  /* 0x0000000859557819 */ /* 0x000fe200000006ff */
[C---:B------:R-:W-:Y:S01]  /*5f40*/  IMAD R20, R78.reuse, R24, RZ ;  /* 0x000000184e147224 */ /* 0x040fe200078e02ff */
[----:B------:R-:W-:Y:S01]  /*5f50*/  I2IP.S8.S32.SAT R107, R13, R12, R107 ;  /* 0x0000000c0d6b7239 */ /* 0x000fe2000000146b */
[----:B------:R-:W-:Y:S01]  /*5f60*/  IMAD R21, R78, R25, RZ ;  /* 0x000000194e157224 */ /* 0x000fe200078e02ff */
[----:B------:R-:W-:Y:S01]  /*5f70*/  SHF.R.S32.HI R85, RZ, 0x18, R85 ;  /* 0x00000018ff557819 */ /* 0x000fe20000011455 */
[----:B------:R-:W-:Y:S01]  /*5f80*/  IMAD R23, R81, R82, R23 ;  /* 0x0000005251177224 */ /* 0x000fe200078e0217 */
[----:B------:R-:W-:Y:S01]  /*5f90*/  PRMT R81, R90, 0x8880, RZ ;  /* 0x000088805a517816 */ /* 0x000fe200000000ff */
[----:B------:R-:W-:Y:S01]  /*5fa0*/  IMAD R22, R78, R26, RZ ;  /* 0x0000001a4e167224 */ /* 0x000fe200078e02ff */
[----:B------:R1:W-:Y:S01]  /*5fb0*/  STS.128 [R153+UR49+0x8200], R104 ;  /* 0x0082006899007988 */ /* 0x0003e20008000c31 */
[----:B------:R-:W-:Y:S01]  /*5fc0*/  IMAD R20, R83, R82, R20 ;  /* 0x0000005253147224 */ /* 0x000fe200078e0214 */
[----:B------:R-:W-:Y:S01]  /*5fd0*/  I2IP.S8.S32.SAT R112, R23, R18, RZ ;  /* 0x0000001217707239 */ /* 0x000fe200000014ff */
[----:B------:R-:W-:Y:S01]  /*5fe0*/  IMAD R21, R84, R82, R21 ;  /* 0x0000005254157224 */ /* 0x000fe200078e0215 */
[----:B------:R-:W-:Y:S01]  /*5ff0*/  SHF.R.S32.HI R86, RZ, 0x18, R89 ;  /* 0x00000018ff567819 */ /* 0x000fe20000011459 */
[----:B------:R-:W-:Y:S01]  /*6000*/  IMAD.U32 R83, R90, 0x10000, RZ ;  /* 0x000100005a537824 */ /* 0x000fe200078e00ff */
[----:B------:R-:W-:Y:S01]  /*6010*/  I2IP.S8.S32.SAT R112, R17, R16, R112 ;  /* 0x0000001011707239 */ /* 0x000fe20000001470 */
[----:B------:R-:W-:Y:S01]  /*6020*/  IMAD R27, R78, R27, RZ ;  /* 0x0000001b4e1b7224 */ /* 0x000fe200078e02ff */
[----:B------:R-:W-:Y:S01]  /*6030*/  SHF.L.U32 R84, R91, 0x10, RZ ;  /* 0x000000105b547819 */ /* 0x000fe200000006ff */
[----:B------:R-:W-:Y:S01]  /*6040*/  IMAD R22, R85, R82, R22 ;  /* 0x0000005255167224 */ /* 0x000fe200078e0216 */
[----:B------:R-:W-:Y:S01]  /*6050*/  SHF.L.U32 R85, R90, 0x8, RZ ;  /* 0x000000085a557819 */ /* 0x000fe200000006ff */
[C---:B------:R-:W-:Y:S01]  /*6060*/  IMAD R24, R78.reuse, R28, RZ ;  /* 0x0000001c4e187224 */ /* 0x040fe200078e02ff */
[----:B------:R-:W-:Y:S01]  /*6070*/  SHF.R.S32.HI R83, RZ, 0x18, R83 ;  /* 0x00000018ff537819 */ /* 0x000fe20000011453 */
[----:B------:R-:W-:Y:S01]  /*6080*/  IMAD R25, R78, R29, RZ ;  /* 0x0000001d4e197224 */ /* 0x000fe200078e02ff */
[----:B------:R-:W-:Y:S01]  /*6090*/  SHF.R.S32.HI R84, RZ, 0x18, R84 ;  /* 0x00000018ff547819 */ /* 0x000fe20000011454 */
[----:B------:R-:W-:Y:S01]  /*60a0*/  IMAD R27, R86, R82, R27 ;  /* 0x00000052561b7224 */ /* 0x000fe200078e021b */
[----:B------:R-:W-:Y:S01]  /*60b0*/  SHF.R.S32.HI R85, RZ, 0x18, R85 ;  /* 0x00000018ff557819 */ /* 0x000fe20000011455 */
[C---:B------:R-:W-:Y:S01]  /*60c0*/  IMAD R26, R78.reuse, R30, RZ ;  /* 0x0000001e4e1a7224 */ /* 0x040fe200078e02ff */
[----:B------:R-:W-:Y:S01]  /*60d0*/  SHF.R.S32.HI R86, RZ, 0x18, R91 ;  /* 0x00000018ff567819 */ /* 0x000fe2000001145b */
[----:B------:R-:W-:Y:S01]  /*60e0*/  IMAD R24, R81, R82, R24 ;  /* 0x0000005251187224 */ /* 0x000fe200078e0218 */
[----:B------:R-:W-:Y:S01]  /*60f0*/  I2IP.S8.S32.SAT R113, R27, R22, RZ ;  /* 0x000000161b717239 */ /* 0x000fe200000014ff */
[----:B------:R-:W-:Y:S01]  /*6100*/  IMAD R25, R83, R82, R25 ;  /* 0x0000005253197224 */ /* 0x000fe200078e0219 */
[----:B------:R-:W-:Y:S01]  /*6110*/  SHF.R.S32.HI R81, RZ, 0x18, R90 ;  /* 0x00000018ff517819 */ /* 0x000fe2000001145a */
[C---:B------:R-:W-:Y:S01]  /*6120*/  IMAD R31, R78.reuse, R31, RZ ;  /* 0x0000001f4e1f7224 */ /* 0x040fe200078e02ff */
[----:B------:R-:W-:Y:S01]  /*6130*/  I2IP.S8.S32.SAT R113, R21, R20, R113 ;  /* 0x0000001415717239 */ /* 0x000fe20000001471 */
[----:B------:R-:W-:Y:S01]  /*6140*/  IMAD R26, R85, R82, R26 ;  /* 0x00000052551a7224 */ /* 0x000fe200078e021a */
[C---:B------:R-:W-:Y:S01]  /*6150*/  PRMT R83, R91.reuse, 0x8880, RZ ;  /* 0x000088805b537816 */ /* 0x040fe200000000ff */
[C---:B------:R-:W-:Y:S01]  /*6160*/  IMAD R28, R78.reuse, R32, RZ ;  /* 0x000000204e1c7224 */ /* 0x040fe200078e02ff */
[----:B------:R-:W-:Y:S01]  /*6170*/  SHF.L.U32 R85, R91, 0x8, RZ ;  /* 0x000000085b557819 */ /* 0x000fe200000006ff */
[C---:B------:R-:W-:Y:S02]  /*6180*/  IMAD R29, R78.reuse, R33, RZ ;  /* 0x000000214e1d7224 */ /* 0x040fe400078e02ff */
[----:B------:R-:W-:Y:S01]  /*6190*/  IMAD R31, R81, R82, R31 ;  /* 0x00000052511f7224 */ /* 0x000fe200078e021f */
[----:B------:R-:W-:Y:S01]  /*61a0*/  SHF.R.S32.HI R85, RZ, 0x18, R85 ;  /* 0x00000018ff557819 */ /* 0x000fe20000011455 */
[----:B------:R-:W-:Y:S01]  /*61b0*/  IMAD R30, R78, R34, RZ ;  /* 0x000000224e1e7224 */ /* 0x000fe200078e02ff */
[----:B------:R-:W-:Y:S01]  /*61c0*/  PRMT R81, R92, 0x8880, RZ ;  /* 0x000088805c517816 */ /* 0x000fe200000000ff */
[----:B------:R-:W-:Y:S01]  /*61d0*/  IMAD R28, R83, R82, R28 ;  /* 0x00000052531c7224 */ /* 0x000fe200078e021c */
[----:B------:R-:W-:Y:S01]  /*61e0*/  I2IP.S8.S32.SAT R114, R31, R26, RZ ;  /* 0x0000001a1f727239 */ /* 0x000fe200000014ff */
[----:B------:R-:W-:Y:S01]  /*61f0*/  IMAD R29, R84, R82, R29 ;  /* 0x00000052541d7224 */ /* 0x000fe200078e021d */
[----:B------:R-:W-:Y:S01]  /*6200*/  SHF.L.U32 R83, R92, 0x10, RZ ;  /* 0x000000105c537819 */ /* 0x000fe200000006ff */
[----:B------:R-:W-:Y:S01]  /*6210*/  IMAD R35, R78, R35, RZ ;  /* 0x000000234e237224 */ /* 0x000fe200078e02ff */
[----:B------:R-:W-:Y:S01]  /*6220*/  I2IP.S8.S32.SAT R114, R25, R24, R114 ;  /* 0x0000001819727239 */ /* 0x000fe20000001472 */
[----:B------:R-:W-:Y:S01]  /*6230*/  IMAD R30, R85, R82, R30 ;  /* 0x00000052551e7224 */ /* 0x000fe200078e021e */
[----:B------:R-:W-:Y:S01]  /*6240*/  SHF.L.U32 R85, R92, 0x8, RZ ;  /* 0x000000085c557819 */ /* 0x000fe200000006ff */
[C---:B------:R-:W-:Y:S01]  /*6250*/  IMAD R32, R78.reuse, R36, RZ ;  /* 0x000000244e207224 */ /* 0x040fe200078e02ff */
[----:B------:R-:W-:Y:S01]  /*6260*/  SHF.R.S32.HI R83, RZ, 0x18, R83 ;  /* 0x00000018ff537819 */ /* 0x000fe20000011453 */
[----:B------:R-:W-:Y:S01]  /*6270*/  IMAD R33, R78, R37, RZ ;  /* 0x000000254e217224 */ /* 0x000fe200078e02ff */
[----:B------:R-:W-:Y:S01]  /*6280*/  SHF.R.S32.HI R85, RZ, 0x18, R85 ;  /* 0x00000018ff557819 */ /* 0x000fe20000011455 */
[----:B------:R-:W-:Y:S01]  /*6290*/  IMAD R35, R86, R82, R35 ;  /* 0x0000005256237224 */ /* 0x000fe200078e0223 */
[----:B------:R-:W-:Y:S01]  /*62a0*/  PRMT R84, R93, 0x8880, RZ ;  /* 0x000088805d547816 */ /* 0x000fe200000000ff */
[----:B------:R-:W-:Y:S01]  /*62b0*/  IMAD R34, R78, R38, RZ ;  /* 0x000000264e227224 */ /* 0x000fe200078e02ff */
[----:B------:R-:W-:Y:S01]  /*62c0*/  SHF.L.U32 R86, R96, 0x10, RZ ;  /* 0x0000001060567819 */ /* 0x000fe200000006ff */
[----:B------:R-:W-:Y:S01]  /*62d0*/  IMAD R32, R81, R82, R32 ;  /* 0x0000005251207224 */ /* 0x000fe200078e0220 */
[----:B------:R-:W-:Y:S01]  /*62e0*/  SHF.R.S32.HI R81, RZ, 0x18, R92 ;  /* 0x00000018ff517819 */ /* 0x000fe2000001145c */
[C---:B------:R-:W-:Y:S01]  /*62f0*/  IMAD R39, R78.reuse, R39, RZ ;  /* 0x000000274e277224 */ /* 0x040fe200078e02ff */
[----:B------:R-:W-:Y:S01]  /*6300*/  I2IP.S8.S32.SAT R115, R35, R30, RZ ;  /* 0x0000001e23737239 */ /* 0x000fe200000014ff */
[-C--:B------:R-:W-:Y:S02]  /*6310*/  IMAD R33, R83, R82.reuse, R33 ;  /* 0x0000005253217224 */ /* 0x080fe400078e0221 */
[----:B------:R-:W-:Y:S01]  /*6320*/  IMAD R34, R85, R82, R34 ;  /* 0x0000005255227224 */ /* 0x000fe200078e0222 */
[----:B------:R-:W-:Y:S01]  /*6330*/  I2IP.S8.S32.SAT R115, R29, R28, R115 ;  /* 0x0000001c1d737239 */ /* 0x000fe20000001473 */
[C---:B------:R-:W-:Y:S01]  /*6340*/  IMAD.U32 R83, R93.reuse, 0x10000, RZ ;  /* 0x000100005d537824 */ /* 0x040fe200078e00ff */
[----:B------:R-:W-:Y:S01]  /*6350*/  SHF.L.U32 R85, R93, 0x8, RZ ;  /* 0x000000085d557819 */ /* 0x000fe200000006ff */
[----:B------:R-:W-:Y:S01]  /*6360*/  IMAD R39, R81, R82, R39 ;  /* 0x0000005251277224 */ /* 0x000fe200078e0227 */
[----:B------:R-:W-:Y:S01]  /*6370*/  MOV R81, R84 ;  /* 0x0000005400517202 */ /* 0x000fe20000000f00 */
[C---:B------:R-:W-:Y:S01]  /*6380*/  IMAD R36, R78.reuse, R40, RZ ;  /* 0x000000284e247224 */ /* 0x040fe200078e02ff */
[----:B------:R-:W-:Y:S01]  /*6390*/  SHF.R.S32.HI R83, RZ, 0x18, R83 ;  /* 0x00000018ff537819 */ /* 0x000fe20000011453 */
[C---:B------:R-:W-:Y:S01]  /*63a0*/  IMAD R37, R78.reuse, R41, RZ ;  /* 0x000000294e257224 */ /* 0x040fe200078e02ff */
[----:B------:R-:W-:Y:S01]  /*63b0*/  SHF.R.S32.HI R85, RZ, 0x18, R85 ;  /* 0x00000018ff557819 */ /* 0x000fe20000011455 */
[C---:B------:R-:W-:Y:S01]  /*63c0*/  IMAD R38, R78.reuse, R42, RZ ;  /* 0x0000002a4e267224 */ /* 0x040fe200078e02ff */
[----:B------:R1:W-:Y:S01]  /*63d0*/  STS.128 [R172+0x8200], R112 ;  /* 0x00820070ac007388 */ /* 0x0003e20000000c00 */
[----:B------:R-:W-:Y:S01]  /*63e0*/  IMAD R36, R81, R82, R36 ;  /* 0x0000005251247224 */ /* 0x000fe200078e0224 */
[----:B------:R-:W-:Y:S01]  /*63f0*/  I2IP.S8.S32.SAT R120, R39, R34, RZ ;  /* 0x0000002227787239 */ /* 0x000fe200000014ff */
[-C--:B------:R-:W-:Y:S01]  /*6400*/  IMAD R37, R83, R82.reuse, R37 ;  /* 0x0000005253257224 */ /* 0x080fe200078e0225 */
[----:B------:R-:W-:Y:S01]  /*6410*/  SHF.R.S32.HI R84, RZ, 0x18, R93 ;  /* 0x00000018ff547819 */ /* 0x000fe2000001145d */
[----:B------:R-:W-:Y:S01]  /*6420*/  IMAD R43, R78, R43, RZ ;  /* 0x0000002b4e2b7224 */ /* 0x000fe200078e02ff */
[C---:B------:R-:W-:Y:S01]  /*6430*/  SHF.L.U32 R83, R94.reuse, 0x10, RZ ;  /* 0x000000105e537819 */ /* 0x040fe200000006ff */
[----:B------:R-:W-:Y:S01]  /*6440*/  IMAD R38, R85, R82, R38 ;  /* 0x0000005255267224 */ /* 0x000fe200078e0226 */
[----:B------:R-:W-:Y:S01]  /*6450*/  PRMT R81, R94, 0x8880, RZ ;  /* 0x000088805e517816 */ /* 0x000fe200000000ff */
[----:B------:R-:W-:Y:S01]  /*6460*/  IMAD R40, R78, R44, RZ ;  /* 0x0000002c4e287224 */ /* 0x000fe200078e02ff */
[----:B------:R-:W-:Y:S01]  /*6470*/  SHF.L.U32 R85, R94, 0x8, RZ ;  /* 0x000000085e557819 */ /* 0x000fe200000006ff */
[----:B------:R-:W-:Y:S01]  /*6480*/  IMAD R41, R78, R45, RZ ;  /* 0x0000002d4e297224 */ /* 0x000fe200078e02ff */
[----:B------:R-:W-:Y:S01]  /*6490*/  SHF.R.S32.HI R83, RZ, 0x18, R83 ;  /* 0x00000018ff537819 */ /* 0x000fe20000011453 */
[----:B------:R-:W-:Y:S01]  /*64a0*/  IMAD R43, R84, R82, R43 ;  /* 0x00000052542b7224 */ /* 0x000fe200078e022b */
[----:B------:R-:W-:Y:S01]  /*64b0*/  SHF.R.S32.HI R85, RZ, 0x18, R85 ;  /* 0x00000018ff557819 */ /* 0x000fe20000011455 */
[C---:B------:R-:W-:Y:S01]  /*64c0*/  IMAD R42, R78.reuse, R46, RZ ;  /* 0x0000002e4e2a7224 */ /* 0x040fe200078e02ff */
[----:B------:R-:W-:Y:S01]  /*64d0*/  I2IP.S8.S32.SAT R120, R33, R32, R120 ;  /* 0x0000002021787239 */ /* 0x000fe20000001478 */
[----:B------:R-:W-:Y:S01]  /*64e0*/  IMAD R40, R81, R82, R40 ;  /* 0x0000005251287224 */ /* 0x000fe200078e0228 */
[----:B------:R-:W-:Y:S01]  /*64f0*/  SHF.R.S32.HI R84, RZ, 0x18, R94 ;  /* 0x00000018ff547819 */ /* 0x000fe2000001145e */
[----:B------:R-:W-:Y:S01]  /*6500*/  IMAD R47, R78, R47, RZ ;  /* 0x0000002f4e2f7224 */ /* 0x000fe200078e02ff */
[----:B------:R-:W-:Y:S01]  /*6510*/  I2IP.S8.S32.SAT R121, R43, R38, RZ ;  /* 0x000000262b797239 */ /* 0x000fe200000014ff */
[-C--:B------:R-:W-:Y:S01]  /*6520*/  IMAD R41, R83, R82.reuse, R41 ;  /* 0x0000005253297224 */ /* 0x080fe200078e0229 */
[----:B------:R-:W-:Y:S01]  /*6530*/  PRMT R81, R95, 0x8880, RZ ;  /* 0x000088805f517816 */ /* 0x000fe200000000ff */
[-C--:B------:R-:W-:Y:S01]  /*6540*/  IMAD R42, R85, R82.reuse, R42 ;  /* 0x00000052552a7224 */ /* 0x080fe200078e022a */
[----:B------:R-:W-:Y:S01]  /*6550*/  SHF.L.U32 R83, R95, 0x10, RZ ;  /* 0x000000105f537819 */ /* 0x000fe200000006ff */
[----:B------:R-:W-:Y:S01]  /*6560*/  IMAD R47, R84, R82, R47 ;  /* 0x00000052542f7224 */ /* 0x000fe200078e022f */
[----:B------:R-:W-:Y:S01]  /*6570*/  I2IP.S8.S32.SAT R121, R37, R36, R121 ;  /* 0x0000002425797239 */ /* 0x000fe20000001479 */
[C---:B------:R-:W-:Y:S01]  /*6580*/  IMAD R44, R78.reuse, R48, RZ ;  /* 0x000000304e2c7224 */ /* 0x040fe200078e02ff */
[----:B------:R-:W-:Y:S01]  /*6590*/  SHF.R.S32.HI R83, RZ, 0x18, R83 ;  /* 0x00000018ff537819 */ /* 0x000fe20000011453 */
[----:B------:R-:W-:Y:S01]  /*65a0*/  IMAD.SHL.U32 R84, R95, 0x100, RZ ;  /* 0x000001005f547824 */ /* 0x000fe200078e00ff */
[----:B------:R-:W-:Y:S01]  /*65b0*/  I2IP.S8.S32.SAT R122, R47, R42, RZ ;  /* 0x0000002a2f7a7239 */ /* 0x000fe200000014ff */
[----:B------:R-:W-:Y:S01]  /*65c0*/  IMAD R45, R78, R49, RZ ;  /* 0x000000314e2d7224 */ /* 0x000fe200078e02ff */
[----:B------:R-:W-:Y:S01]  /*65d0*/  PRMT R85, R96, 0x8880, RZ ;  /* 0x0000888060557816 */ /* 0x000fe200000000ff */
[----:B------:R-:W-:Y:S01]  /*65e0*/  IMAD R44, R81, R82, R44 ;  /* 0x00000052512c7224 */ /* 0x000fe200078e022c */
[----:B------:R-:W-:Y:S01]  /*65f0*/  SHF.R.S32.HI R81, RZ, 0x18, R84 ;  /* 0x00000018ff517819 */ /* 0x000fe20000011454 */
[C---:B------:R-:W-:Y:S01]  /*6600*/  IMAD R46, R78.reuse, R50, RZ ;  /* 0x000000324e2e7224 */ /* 0x040fe200078e02ff */
[----:B------:R-:W-:Y:S01]  /*6610*/  I2IP.S8.S32.SAT R122, R41, R40, R122 ;  /* 0x00000028297a7239 */ /* 0x000fe2000000147a */
[----:B------:R-:W-:Y:S01]  /*6620*/  IMAD R45, R83, R82, R45 ;  /* 0x00000052532d7224 */ /* 0x000fe200078e022d */
[----:B------:R-:W-:Y:S01]  /*6630*/  SHF.R.S32.HI R83, RZ, 0x18, R95 ;  /* 0x00000018ff537819 */ /* 0x000fe2000001145f */
[----:B------:R-:W-:Y:S01]  /*6640*/  IMAD R51, R78, R51, RZ ;  /* 0x000000334e337224 */ /* 0x000fe200078e02ff */
[----:B------:R-:W-:Y:S01]  /*6650*/  SHF.L.U32 R84, R96, 0x8, RZ ;  /* 0x0000000860547819 */ /* 0x000fe200000006ff */
[C---:B------:R-:W-:Y:S02]  /*6660*/  IMAD R48, R78.reuse, R52, RZ ;  /* 0x000000344e307224 */ /* 0x040fe400078e02ff */
[-C--:B------:R-:W-:Y:S01]  /*6670*/  IMAD R46, R81, R82.reuse, R46 ;  /* 0x00000052512e7224 */ /* 0x080fe200078e022e */
[----:B------:R-:W-:Y:S01]  /*6680*/  SHF.R.S32.HI R81, RZ, 0x18, R86 ;  /* 0x00000018ff517819 */ /* 0x000fe20000011456 */
[C---:B------:R-:W-:Y:S01]  /*6690*/  IMAD R49, R78.reuse, R53, RZ ;  /* 0x000000354e317224 */ /* 0x040fe200078e02ff */
[----:B------:R-:W-:Y:S01]  /*66a0*/  SHF.R.S32.HI R86, RZ, 0x18, R99 ;  /* 0x00000018ff567819 */ /* 0x000fe20000011463 */
[----:B------:R-:W-:Y:S01]  /*66b0*/  IMAD R51, R83, R82, R51 ;  /* 0x0000005253337224 */ /* 0x000fe200078e0233 */
[----:B------:R-:W-:Y:S01]  /*66c0*/  SHF.R.S32.HI R83, RZ, 0x18, R84 ;  /* 0x00000018ff537819 */ /* 0x000fe20000011454 */
[C---:B------:R-:W-:Y:S01]  /*66d0*/  IMAD R50, R78.reuse, R54, RZ ;  /* 0x000000364e327224 */ /* 0x040fe200078e02ff */
[----:B------:R-:W-:Y:S01]  /*66e0*/  SHF.R.S32.HI R84, RZ, 0x18, R96 ;  /* 0x00000018ff547819 */ /* 0x000fe20000011460 */
[----:B------:R-:W-:Y:S01]  /*66f0*/  IMAD R48, R85, R82, R48 ;  /* 0x0000005255307224 */ /* 0x000fe200078e0230 */
[----:B------:R-:W-:Y:S01]  /*6700*/  I2IP.S8.S32.SAT R123, R51, R46, RZ ;  /* 0x0000002e337b7239 */ /* 0x000fe200000014ff */
[C---:B------:R-:W-:Y:S01]  /*6710*/  IMAD R55, R78.reuse, R55, RZ ;  /* 0x000000374e377224 */ /* 0x040fe200078e02ff */
[----:B------:R-:W-:Y:S01]  /*6720*/  SHF.L.U32 R85, R97, 0x10, RZ ;  /* 0x0000001061557819 */ /* 0x000fe200000006ff */
[----:B------:R-:W-:Y:S01]  /*6730*/  IMAD R49, R81, R82, R49 ;  /* 0x0000005251317224 */ /* 0x000fe200078e0231 */
[----:B------:R-:W-:Y:S01]  /*6740*/  PRMT R81, R97, 0x8880, RZ ;  /* 0x0000888061517816 */ /* 0x000fe200000000ff */
[----:B------:R-:W-:Y:S01]  /*6750*/  IMAD R52, R78, R56, RZ ;  /* 0x000000384e347224 */ /* 0x000fe200078e02ff */
[----:B------:R-:W-:Y:S01]  /*6760*/  I2IP.S8.S32.SAT R123, R45, R44, R123 ;  /* 0x0000002c2d7b7239 */ /* 0x000fe2000000147b */
[-C--:B------:R-:W-:Y:S01]  /*6770*/  IMAD R50, R83, R82.reuse, R50 ;  /* 0x0000005253327224 */ /* 0x080fe200078e0232 */
[----:B------:R-:W-:Y:S01]  /*6780*/  SHF.R.S32.HI R83, RZ, 0x18, R85 ;  /* 0x00000018ff537819 */ /* 0x000fe20000011455 */
[-C--:B------:R-:W-:Y:S01]  /*6790*/  IMAD R55, R84, R82.reuse, R55 ;  /* 0x0000005254377224 */ /* 0x080fe200078e0237 */
[----:B------:R-:W-:Y:S01]  /*67a0*/  PRMT R85, R98, 0x8880, RZ ;  /* 0x0000888062557816 */ /* 0x000fe200000000ff */
[----:B------:R-:W-:Y:S01]  /*67b0*/  IMAD R52, R81, R82, R52 ;  /* 0x0000005251347224 */ /* 0x000fe200078e0234 */
[----:B------:R-:W-:Y:S01]  /*67c0*/  SHF.L.U32 R81, R97, 0x8, RZ ;  /* 0x0000000861517819 */ /* 0x000fe200000006ff */
[C---:B------:R-:W-:Y:S01]  /*67d0*/  IMAD R53, R78.reuse, R57, RZ ;  /* 0x000000394e357224 */ /* 0x040fe200078e02ff */
[----:B------:R1:W-:Y:S01]  /*67e0*/  STS.128 [R171+0x8200], R120 ;  /* 0x00820078ab007388 */ /* 0x0003e20000000c00 */
[----:B------:R-:W-:Y:S01]  /*67f0*/  IMAD R54, R78, R58, RZ ;  /* 0x0000003a4e367224 */ /* 0x000fe200078e02ff */
[----:B------:R-:W-:Y:S01]  /*6800*/  SHF.R.S32.HI R81, RZ, 0x18, R81 ;  /* 0x00000018ff517819 */ /* 0x000fe20000011451 */
[----:B------:R-:W-:Y:S01]  /*6810*/  IMAD R53, R83, R82, R53 ;  /* 0x0000005253357224 */ /* 0x000fe200078e0235 */
[----:B------:R-:W-:Y:S01]  /*6820*/  SHF.L.U32 R84, R98, 0x10, RZ ;  /* 0x0000001062547819 */ /* 0x000fe200000006ff */
[C---:B------:R-:W-:Y:S01]  /*6830*/  IMAD R59, R78.reuse, R59, RZ ;  /* 0x0000003b4e3b7224 */ /* 0x040fe200078e02ff */
[----:B------:R-:W-:Y:S01]  /*6840*/  SHF.R.S32.HI R83, RZ, 0x18, R97 ;  /* 0x00000018ff537819 */ /* 0x000fe20000011461 */
[C---:B------:R-:W-:Y:S01]  /*6850*/  IMAD R56, R78.reuse, R60, RZ ;  /* 0x0000003c4e387224 */ /* 0x040fe200078e02ff */
[----:B------:R-:W-:Y:S01]  /*6860*/  I2IP.S8.S32.SAT R124, R55, R50, RZ ;  /* 0x00000032377c7239 */ /* 0x000fe200000014ff */
[----:B------:R-:W-:Y:S01]  /*6870*/  IMAD R54, R81, R82, R54 ;  /* 0x0000005251367224 */ /* 0x000fe200078e0236 */
[----:B------:R-:W-:Y:S01]  /*6880*/  SHF.R.S32.HI R84, RZ, 0x18, R84 ;  /* 0x00000018ff547819 */ /* 0x000fe20000011454 */
[----:B------:R-:W-:Y:S01]  /*6890*/  IMAD R57, R78, R61, RZ ;  /* 0x0000003d4e397224 */ /* 0x000fe200078e02ff */
[----:B------:R-:W-:Y:S01]  /*68a0*/  I2IP.S8.S32.SAT R124, R49, R48, R124 ;  /* 0x00000030317c7239 */ /* 0x000fe2000000147c */
[-C--:B------:R-:W-:Y:S01]  /*68b0*/  IMAD R59, R83, R82.reuse, R59 ;  /* 0x00000052533b7224 */ /* 0x080fe200078e023b */
[----:B------:R-:W-:Y:S01]  /*68c0*/  PRMT R83, R99, 0x8880, RZ ;  /* 0x0000888063537816 */ /* 0x000fe200000000ff */
[-C--:B------:R-:W-:Y:S01]  /*68d0*/  IMAD R56, R85, R82.reuse, R56 ;  /* 0x0000005255387224 */ /* 0x080fe200078e0238 */
[----:B------:R-:W-:Y:S01]  /*68e0*/  SHF.R.S32.HI R81, RZ, 0x18, R98 ;  /* 0x00000018ff517819 */ /* 0x000fe20000011462 */
[----:B------:R-:W-:Y:S01]  /*68f0*/  IMAD R57, R84, R82, R57 ;  /* 0x0000005254397224 */ /* 0x000fe200078e0239 */
[----:B------:R-:W-:Y:S01]  /*6900*/  I2IP.S8.S32.SAT R125, R59, R54, RZ ;  /* 0x000000363b7d7239 */ /* 0x000fe200000014ff */
[C---:B------:R-:W-:Y:S01]  /*6910*/  IMAD R58, R78.reuse, R62, RZ ;  /* 0x0000003e4e3a7224 */ /* 0x040fe200078e02ff */
[C---:B------:R-:W-:Y:S01]  /*6920*/  SHF.L.U32 R85, R99.reuse, 0x8, RZ ;  /* 0x0000000863557819 */ /* 0x040fe200000006ff */
[----:B------:R-:W-:Y:S01]  /*6930*/  IMAD.U32 R84, R99, 0x10000, RZ ;  /* 0x0001000063547824 */ /* 0x000fe200078e00ff */
[----:B------:R-:W-:Y:S01]  /*6940*/  I2IP.S8.S32.SAT R125, R53, R52, R125 ;  /* 0x00000034357d7239 */ /* 0x000fe2000000147d */
[C---:B------:R-:W-:Y:S01]  /*6950*/  IMAD R63, R78.reuse, R63, RZ ;  /* 0x0000003f4e3f7224 */ /* 0x040fe200078e02ff */
[----:B------:R-:W-:Y:S01]  /*6960*/  SHF.R.S32.HI R85, RZ, 0x18, R85 ;  /* 0x00000018ff557819 */ /* 0x000fe20000011455 */
[C---:B------:R-:W-:Y:S01]  /*6970*/  IMAD R60, R78.reuse, R64, RZ ;  /* 0x000000404e3c7224 */ /* 0x040fe200078e02ff */
[----:B------:R-:W-:Y:S01]  /*6980*/  SHF.R.S32.HI R84, RZ, 0x18, R84 ;  /* 0x00000018ff547819 */ /* 0x000fe20000011454 */
[-C--:B------:R-:W-:Y:S02]  /*6990*/  IMAD R58, R87, R82.reuse, R58 ;  /* 0x00000052573a7224 */ /* 0x080fe400078e023a */
[C---:B------:R-:W-:Y:S02]  /*69a0*/  IMAD R61, R78.reuse, R65, RZ ;  /* 0x000000414e3d7224 */ /* 0x040fe400078e02ff */
[-C--:B------:R-:W-:Y:S02]  /*69b0*/  IMAD R63, R81, R82.reuse, R63 ;  /* 0x00000052513f7224 */ /* 0x080fe400078e023f */
[----:B------:R-:W-:Y:S02]  /*69c0*/  IMAD R60, R83, R82, R60 ;  /* 0x00000052533c7224 */ /* 0x000fe400078e023c */
[----:B------:R-:W-:Y:S01]  /*69d0*/  IMAD R62, R78, R66, RZ ;  /* 0x000000424e3e7224 */ /* 0x000fe200078e02ff */
[----:B------:R-:W-:Y:S01]  /*69e0*/  I2IP.S8.S32.SAT R126, R63, R58, RZ ;  /* 0x0000003a3f7e7239 */ /* 0x000fe200000014ff */
[----:B------:R-:W-:Y:S02]  /*69f0*/  IMAD R61, R84, R82, R61 ;  /* 0x00000052543d7224 */ /* 0x000fe400078e023d */
[----:B------:R-:W-:Y:S01]  /*6a00*/  IMAD R67, R78, R67, RZ ;  /* 0x000000434e437224 */ /* 0x000fe200078e02ff */
[----:B------:R-:W-:Y:S01]  /*6a10*/  I2IP.S8.S32.SAT R126, R57, R56, R126 ;  /* 0x00000038397e7239 */ /* 0x000fe2000000147e */
[-C--:B------:R-:W-:Y:S02]  /*6a20*/  IMAD R62, R85, R82.reuse, R62 ;  /* 0x00000052553e7224 */ /* 0x080fe400078e023e */
[----:B------:R-:W-:Y:S05]  /*6a30*/  IMAD R67, R86, R82, R67 ;  /* 0x0000005256437224 */ /* 0x000fea00078e0243 */
[----:B------:R-:W-:Y:S04]  /*6a40*/  I2IP.S8.S32.SAT R127, R67, R62, RZ ;  /* 0x0000003e437f7239 */ /* 0x000fe800000014ff */
[----:B------:R-:W-:Y:S05]  /*6a50*/  I2IP.S8.S32.SAT R127, R61, R60, R127 ;  /* 0x0000003c3d7f7239 */ /* 0x000fea000000147f */
[----:B------:R1:W-:Y:S01]  /*6a60*/  STS.128 [R170+0x8200], R124 ;  /* 0x0082007caa007388 */ /* 0x0003e20000000c00 */
[----:B------:R-:W-:Y:S01]  /*6a70*/  @!PT LDS RZ, [RZ] ;  /* 0x00000000fffff984 */ /* 0x000fe20000000800 */
[----:B------:R-:W-:Y:S01]  /*6a80*/  @!PT LDS RZ, [RZ] ;  /* 0x00000000fffff984 */ /* 0x000fe20000000800 */
[----:B------:R-:W-:Y:S01]  /*6a90*/  @!PT LDS RZ, [RZ] ;  /* 0x00000000fffff984 */ /* 0x000fe20000000800 */
[----:B------:R-:W-:Y:S01]  /*6aa0*/  @!PT LDS RZ, [RZ] ;  /* 0x00000000fffff984 */ /* 0x000fe20000000800 */
[----:B------:R2:W-:Y:S07]  /*6ab0*/  MEMBAR.ALL.CTA ;  /* 0x0000000000007992 */ /* 0x0005ee0000008000 */
[----:B--2---:R-:W2:Y:S02]  /*6ac0*/  FENCE.VIEW.ASYNC.S ;  /* 0x00000000000073c6 */ /* 0x004ea40000000000 */
[----:B--2---:R-:W-:Y:S06]  /*6ad0*/  BAR.SYNC.DEFER_BLOCKING 0x1, 0x80 ;  /* 0x0042000000007b1d */ /* 0x004fec0000010000 */
[----:B------:R-:W-:Y:S05]  /*6ae0*/  @P0 BRA `(.L_x_96) ;  /* 0x0000000000280947 */ /* 0x000fea0003800000 */
[----:B------:R-:W-:Y:S02]  /*6af0*/  UIADD3 UR4, UPT, UPT, UR49, 0x8200, URZ ;  /* 0x0000820031047890 */ /* 0x000fe4000fffe0ff */
[----:B------:R-:W-:Y:S01]  /*6b00*/  UIADD3 UR6, UP0, UPT, UR52, 0x680, URZ ;  /* 0x0000068034067890 */ /* 0x000fe2000ff1e0ff */
[----:B------:R-:W-:Y:S03]  /*6b10*/  UMOV UR43, UR36 ;  /* 0x00000024002b7c82 */ /* 0x000fe60008000000 */
[----:B------:R-:W-:Y:S01]  /*6b20*/  MOV R166, UR4 ;  /* 0x0000000400a67c02 */ /* 0x000fe20008000f00 */
[----:B------:R-:W-:Y:S03]  /*6b30*/  UIADD3.X UR7, UPT, UPT, URZ, UR53, URZ, UP0, !UPT ;  /* 0x00000035ff077290 */ /* 0x000fe600087fe4ff */
[----:B------:R-:W-:Y:S11]  /*6b40*/  R2UR UR40, R166 ;  /* 0x00000000a62872ca */ /* 0x000ff600000e0000 */
[----:B------:R-:W-:Y:S02]  /*6b50*/  @!UPT UIADD3 URZ, UPT, UPT, URZ, URZ, URZ ;  /* 0x000000fffffff290 */ /* 0x000fe4000fffe0ff */
[----:B------:R2:W-:Y:S01]  /*6b60*/  UTMASTG.3D [UR40], [UR6] ;  /* 0x00000028060073b5 */ /* 0x0005e20008010000 */
[----:B------:R0:W-:Y:S01]  /*6b70*/  UTMACMDFLUSH ;  /* 0x00000000000079b7 */ /* 0x0001e20000000000 */
[----:B--2---:R-:W-:Y:S04]  /*6b80*/  DEPBAR.LE SB0, 0x1 ;  /* 0x000080400000791a */ /* 0x004fe80000000000 */
.L_x_96:
[----:B------:R-:W-:Y:S05]  /*6b90*/  BSYNC.RECONVERGENT B0 ;  /* 0x0000000000007941 */ /* 0x000fea0003800200 */
.L_x_95:
[----:B------:R-:W-:Y:S06]  /*6ba0*/  BAR.SYNC.DEFER_BLOCKING 0x1, 0x80 ;  /* 0x0042000000007b1d */ /* 0x000fec0000010000 */
[----:B------:R-:W2:Y:S01]  /*6bb0*/  @P6 SYNCS.PHASECHK.TRANS64.TRYWAIT P0, [R118+URZ+0x30], R119 ;  /* 0x00003077760065a7 */ /* 0x000ea200080011ff */
[----:B------:R-:W-:Y:S01]  /*6bc0*/  BSSY B1, `(.L_x_97) ;  /* 0x0000023000017945 */ /* 0x000fe20003800000 */
[----:B--2---:R-:W-:Y:S03]  /*6bd0*/  @P6 SEL R109, RZ, 0x1, !P0 ;  /* 0x00000001ff6d6807 */ /* 0x004fe60004000000 */
[----:B------:R-:W-:Y:S05]  /*6be0*/  @!P6 BRA `(.L_x_98) ;  /* 0x000000000080e947 */ /* 0x000fea0003800000 */
[----:B------:R-:W-:Y:S01]  /*6bf0*/  ISETP.NE.AND P1, PT, R110, RZ, PT ;  /* 0x000000ff6e00720c */ /* 0x000fe20003f25270 */
[----:B------:R-:W-:Y:S01]  /*6c00*/  BSSY B0, `(.L_x_99) ;  /* 0x000000a000007945 */ /* 0x000fe20003800000 */
[----:B------:R-:W-:Y:S11]  /*6c10*/  ISETP.NE.AND P0, PT, R109, RZ, PT ;  /* 0x000000ff6d00720c */ /* 0x000ff60003f05270 */
[----:B------:R-:W-:Y:S04]  /*6c20*/  @P1 IMAD R5, R160, 0x2000, R111 ;  /* 0x00002000a0051824 */ /* 0x000fe800078e026f */
[--C-:B------:R-:W-:Y:S01]  /*6c30*/  @P1 IMAD.IADD R4, R165, 0x1, R5.reuse ;  /* 0x00000001a5041824 */ /* 0x100fe200078e0205 */
[----:B------:R-:W-:Y:S01]  /*6c40*/  @P1 IADD3 R2, PT, PT, R164, R5, RZ ;  /* 0x00000005a4021210 */ /* 0x000fe20007ffe0ff */
[----:B------:R-:W-:Y:S01]  /*6c50*/  @P1 IMAD.IADD R0, R116, 0x1, R5 ;  /* 0x0000000174001824 */ /* 0x000fe200078e0205 */
[----:B------:R-:W-:Y:S06]  /*6c60*/  @P0 BRA `(.L_x_100) ;  /* 0x00000000000c0947 */ /* 0x000fec0003800000 */
[----:B------:R-:W-:Y:S04]  /*6c70*/  SHF.L.U32 R3, R159, 0x1f, RZ ;  /* 0x0000001f9f037819 */ /* 0x000fe800000006ff */
[----:B------:R-:W2:Y:S02]  /*6c80*/  SYNCS.PHASECHK.TRANS64.TRYWAIT P0, [R118+URZ+0x30], R3 ;  /* 0x00003003760075a7 */ /* 0x000ea400080011ff */
[----:B--2---:R-:W-:Y:S05]  /*6c90*/  @!P0 BRA `(.L_x_101) ;  /* 0x0000004800e88947 */ /* 0x004fea0003800000 */
.L_x_100:
[----:B------:R-:W-:Y:S05]  /*6ca0*/  BSYNC B0 ;  /* 0x0000000000007941 */ /* 0x000fea0003800000 */
.L_x_99:
[----:B------:R-:W-:Y:S01]  /*6cb0*/  ISETP.NE.AND P0, PT, R110, RZ, PT ;  /* 0x000000ff6e00720c */ /* 0x000fe20003f05270 */
[----:B--2---:R-:W-:Y:S02]  /*6cc0*/  VIADD R118, R118, 0x50 ;  /* 0x0000005076767836 */ /* 0x004fe40000000000 */
[----:B------:R-:W-:Y:S02]  /*6cd0*/  IMAD.U32 R3, RZ, RZ, UR37 ;  /* 0x00000025ff037e24 */ /* 0x000fe4000f8e00ff */
[----:B------:R-:W-:Y:S03]  /*6ce0*/  VIADD R160, R160, 0x1 ;  /* 0x00000001a0a07836 */ /* 0x000fe60000000000 */
[----:B------:R-:W-:Y:S05]  /*6cf0*/  PRMT R3, R3, 0x654, R118 ;  /* 0x0000065403037816 */ /* 0x000fea0000000076 */
[----:B------:R2:W3:Y:S04]  /*6d00*/  @P0 LDS.128 R100, [R5+0x200] ;  /* 0x0002000005640984 */ /* 0x0004e80000000c00 */
[----:B------:R2:W4:Y:S04]  /*6d10*/  @P0 LDS.128 R88, [R4+0x200] ;  /* 0x0002000004580984 */ /* 0x0005280000000c00 */
        /* <DEDUP_REMOVED lines=9> */
[----:B------:R-:W-:Y:S02]  /*6db0*/  SEL R6, RZ, 0x1, P0 ;  /* 0x00000001ff067807 */ /* 0x000fe40000000000 */
[----:B------:R-:W-:Y:S02]  /*6dc0*/  SEL R160, R160, RZ, P0 ;  /* 0x000000ffa0a07207 */ /* 0x000fe40000000000 */
[----:B------:R-:W-:Y:S01]  /*6dd0*/  LOP3.LUT R159, R159, R6, RZ, 0x3c, !PT ;  /* 0x000000069f9f7212 */ /* 0x000fe200078e3cff */
[----:B-----5:R2:W-:Y:S06]  /*6de0*/  SYNCS.ARRIVE.TRANS64.RED.A1T0 RZ, [R3+URZ], RZ ;  /* 0x000000ff03ff79a7 */ /* 0x0205ec00081004ff */
.L_x_98:
[----:B------:R-:W-:Y:S05]  /*6df0*/  BSYNC B1 ;  /* 0x0000000000017941 */ /* 0x000fea0003800000 */
.L_x_97:
[----:B--2---:R-:W-:Y:S05]  /*6e00*/  VIADD R3, R80, 0x40 ;  /* 0x0000004050037836 */ /* 0x004fea0000000000 */
[----:B------:R-:W-:Y:S04]  /*6e10*/  SHF.R.U32.HI R3, RZ, 0x15, R3 ;  /* 0x00000015ff037819 */ /* 0x000fe80000011603 */
[----:B------:R-:W-:Y:S11]  /*6e20*/  LOP3.LUT P0, RZ, R3, 0x3, R154, 0x48, !PT ;  /* 0x0000000303ff7812 */ /* 0x000ff6000780489a */
[----:B------:R-:W-:Y:S02]  /*6e30*/  @!UPT UIADD3 URZ, UPT, UPT, URZ, URZ, URZ ;  /* 0x000000fffffff290 */ /* 0x000fe4000fffe0ff */
[----:B------:R-:W-:Y:S05]  /*6e40*/  @!P0 BRA `(.L_x_102) ;  /* 0x0000000000408947 */ /* 0x000fea0003800000 */
[----:B------:R-:W2:Y:S01]  /*6e50*/  LDCU.64 UR8, c[0x4][0x78] ;  /* 0x01000f00ff0877ac */ /* 0x000ea20008000a00 */
[----:B------:R-:W-:Y:S01]  /*6e60*/  MOV R3, 0x0 ;  /* 0x0000000000037802 */ /* 0x000fe20000000f00 */
[----:B------:R-:W-:Y:S02]  /*6e70*/  HFMA2 R12, -RZ, RZ, 0, 5.9604644775390625e-08 ;  /* 0x00000001ff0c7431 */ /* 0x000fe400000001ff */
[----:B------:R-:W-:Y:S02]  /*6e80*/  IMAD.MOV.U32 R8, RZ, RZ, 0x192 ;  /* 0x00000192ff087424 */ /* 0x000fe400078e00ff */
[----:B------:R-:W-:Y:S01]  /*6e90*/  IMAD.MOV.U32 R13, RZ, RZ, RZ ;  /* 0x000000ffff0d7224 */ /* 0x000fe200078e00ff */
[----:B------:R-:W5:Y:S01]  /*6ea0*/  LDCU.64 UR6, c[0x4][0x80] ;  /* 0x01001000ff0677ac */ /* 0x000f620008000a00 */
[----:B------:R-:W1:Y:S01]  /*6eb0*/  LDC.64 R2, c[0x4][R3] ;  /* 0x0100000003027b82 */ /* 0x000e620000000a00 */
[----:B------:R-:W3:Y:S01]  /*6ec0*/  LDCU.64 UR4, c[0x4][0x18] ;  /* 0x01000300ff0477ac */ /* 0x000ee20008000a00 */
[----:B--2---:R-:W-:Y:S01]  /*6ed0*/  MOV R5, UR9 ;  /* 0x0000000900057c02 */ /* 0x004fe20008000f00 */
[----:B------:R-:W-:Y:S01]  /*6ee0*/  IMAD.U32 R4, RZ, RZ, UR8 ;  /* 0x00000008ff047e24 */ /* 0x000fe2000f8e00ff */
[----:B-----5:R-:W-:Y:S01]  /*6ef0*/  MOV R7, UR7 ;  /* 0x0000000700077c02 */ /* 0x020fe20008000f00 */
[----:B------:R-:W-:Y:S01]  /*6f00*/  IMAD.U32 R6, RZ, RZ, UR6 ;  /* 0x00000006ff067e24 */ /* 0x000fe2000f8e00ff */
[----:B---3--:R-:W-:Y:S01]  /*6f10*/  MOV R11, UR5 ;  /* 0x00000005000b7c02 */ /* 0x008fe20008000f00 */
[----:B------:R-:W-:Y:S02]  /*6f20*/  IMAD.U32 R10, RZ, RZ, UR4 ;  /* 0x00000004ff0a7e24 */ /* 0x000fe4000f8e00ff */
[----:B------:R-:W-:Y:S07]  /*6f30*/  LEPC R20, `(.L_x_102) ;  /* 0x000000001014794e */ /* 0x000fee0000000000 */
[----:B-1--4-:R-:W-:Y:S05]  /*6f40*/  CALL.ABS.NOINC R2 ;  /* 0x0000000002007343 */ /* 0x012fea0003c00000 */
.L_x_102:
[----:B------:R-:W-:Y:S05]  /*6f50*/  WARPSYNC.ALL ;  /* 0x0000000000007948 */ /* 0x000fea0003800000 */
[----:B------:R-:W-:Y:S01]  /*6f60*/  R2UR UR4, R80 ;  /* 0x00000000500472ca */ /* 0x000fe200000e0000 */
[----:B------:R-:W-:Y:S01]  /*6f70*/  BSSY.RECONVERGENT B0, `(.L_x_103) ;  /* 0x000011c000007945 */ /* 0x000fe20003800200 */
[C---:B---3--:R-:W-:Y:S02]  /*6f80*/  PRMT R81, R100.reuse, 0x8880, RZ ;  /* 0x0000888064517816 */ /* 0x048fe400000000ff */
[C---:B------:R-:W-:Y:S02]  /*6f90*/  SHF.L.U32 R84, R100.reuse, 0x8, RZ ;  /* 0x0000000864547819 */ /* 0x040fe400000006ff */
[----:B------:R-:W-:Y:S02]  /*6fa0*/  SHF.L.U32 R83, R100, 0x10, RZ ;  /* 0x0000001064537819 */ /* 0x000fe400000006ff */
[----:B------:R-:W-:Y:S02]  /*6fb0*/  SHF.R.S32.HI R84, RZ, 0x18, R84 ;  /* 0x00000018ff547819 */ /* 0x000fe40000011454 */
[----:B------:R-:W-:Y:S02]  /*6fc0*/  SHF.R.S32.HI R83, RZ, 0x18, R83 ;  /* 0x00000018ff537819 */ /* 0x000fe40000011453 */
[----:B------:R-:W-:Y:S01]  /*6fd0*/  ISETP.NE.AND P0, PT, R167, RZ, PT ;  /* 0x000000ffa700720c */ /* 0x000fe20003f05270 */
[----:B------:R-:W2:Y:S01]  /*6fe0*/  LDTM.x64 R4, tmem[UR4+0x40] ;  /* 0x00004004000479ee */ /* 0x000ea20008340000 */
[----:B------:R-:W-:Y:S01]  /*6ff0*/  ISETP.NE.AND P6, PT, R117, RZ, PT ;  /* 0x000000ff7500720c */ /* 0x000fe20003fc5270 */
[C---:B--2---:R-:W-:Y:S02]  /*7000*/  IMAD R0, R78.reuse, R4, RZ ;  /* 0x000000044e007224 */ /* 0x044fe400078e02ff */
[C---:B------:R-:W-:Y:S02]  /*7010*/  IMAD R3, R78.reuse, R6, RZ ;  /* 0x000000064e037224 */ /* 0x040fe400078e02ff */
[C---:B------:R-:W-:Y:S02]  /*7020*/  IMAD R4, R78.reuse, R8, RZ ;  /* 0x000000084e047224 */ /* 0x040fe400078e02ff */
[C---:B------:R-:W-:Y:S02]  /*7030*/  IMAD R6, R78.reuse, R10, RZ ;  /* 0x0000000a4e067224 */ /* 0x040fe400078e02ff */
[C---:B------:R-:W-:Y:S02]  /*7040*/  IMAD R2, R78.reuse, R5, RZ ;  /* 0x000000054e027224 */ /* 0x040fe400078e02ff */
[C---:B------:R-:W-:Y:S02]  /*7050*/  IMAD R8, R78.reuse, R12, RZ ;  /* 0x0000000c4e087224 */ /* 0x040fe400078e02ff */
[C---:B------:R-:W-:Y:S02]  /*7060*/  IMAD R10, R78.reuse, R14, RZ ;  /* 0x0000000e4e0a7224 */ /* 0x040fe400078e02ff */
[C---:B------:R-:W-:Y:S02]  /*7070*/  IMAD R5, R78.reuse, R9, RZ ;  /* 0x000000094e057224 */ /* 0x040fe400078e02ff */
[----:B------:R-:W-:Y:S01]  /*7080*/  IMAD R0, R81, R82, R0 ;  /* 0x0000005251007224 */ /* 0x000fe200078e0200 */
[----:B------:R-:W-:Y:S01]  /*7090*/  SHF.L.U32 R81, R101, 0x8, RZ ;  /* 0x0000000865517819 */ /* 0x000fe200000006ff */
[C---:B------:R-:W-:Y:S02]  /*70a0*/  IMAD R12, R78.reuse, R16, RZ ;  /* 0x000000104e0c7224 */ /* 0x040fe400078e02ff */
[C---:B------:R-:W-:Y:S01]  /*70b0*/  IMAD R14, R78.reuse, R18, RZ ;  /* 0x000000124e0e7224 */ /* 0x040fe200078e02ff */
[----:B------:R-:W-:Y:S01]  /*70c0*/  SHF.R.S32.HI R81, RZ, 0x18, R81 ;  /* 0x00000018ff517819 */ /* 0x000fe20000011451 */
[C---:B------:R-:W-:Y:S02]  /*70d0*/  IMAD R9, R78.reuse, R13, RZ ;  /* 0x0000000d4e097224 */ /* 0x040fe400078e02ff */
[C---:B------:R-:W-:Y:S02]  /*70e0*/  IMAD R16, R78.reuse, R20, RZ ;  /* 0x000000144e107224 */ /* 0x040fe400078e02ff */
[C---:B------:R-:W-:Y:S02]  /*70f0*/  IMAD R18, R78.reuse, R22, RZ ;  /* 0x000000164e127224 */ /* 0x040fe400078e02ff */
[C---:B------:R-:W-:Y:S02]  /*7100*/  IMAD R13, R78.reuse, R17, RZ ;  /* 0x000000114e0d7224 */ /* 0x040fe400078e02ff */
[C---:B------:R-:W-:Y:S02]  /*7110*/  IMAD R20, R78.reuse, R24, RZ ;  /* 0x000000184e147224 */ /* 0x040fe400078e02ff */
[C---:B------:R-:W-:Y:S02]  /*7120*/  IMAD R22, R78.reuse, R26, RZ ;  /* 0x0000001a4e167224 */ /* 0x040fe400078e02ff */
[----:B------:R-:W-:Y:S01]  /*7130*/  IMAD R2, R83, R82, R2 ;  /* 0x0000005253027224 */ /* 0x000fe200078e0202 */
[----:B------:R-:W-:Y:S01]  /*7140*/  SHF.R.S32.HI R83, RZ, 0x18, R101 ;  /* 0x00000018ff537819 */ /* 0x000fe20000011465 */
[C---:B------:R-:W-:Y:S02]  /*7150*/  IMAD R17, R78.reuse, R21, RZ ;  /* 0x000000154e117224 */ /* 0x040fe400078e02ff */
[C---:B------:R-:W-:Y:S02]  /*7160*/  IMAD R24, R78.reuse, R28, RZ ;  /* 0x0000001c4e187224 */ /* 0x040fe400078e02ff */
[C---:B------:R-:W-:Y:S02]  /*7170*/  IMAD R26, R78.reuse, R30, RZ ;  /* 0x0000001e4e1a7224 */ /* 0x040fe400078e02ff */
[C---:B------:R-:W-:Y:S02]  /*7180*/  IMAD R21, R78.reuse, R25, RZ ;  /* 0x000000194e157224 */ /* 0x040fe400078e02ff */
[C---:B------:R-:W-:Y:S02]  /*7190*/  IMAD R28, R78.reuse, R32, RZ ;  /* 0x000000204e1c7224 */ /* 0x040fe400078e02ff */
[----:B------:R-:W-:Y:S02]  /*71a0*/  IMAD R30, R78, R34, RZ ;  /* 0x000000224e1e7224 */ /* 0x000fe400078e02ff */
[----:B------:R-:W-:Y:S02]  /*71b0*/  IMAD R3, R84, R82, R3 ;  /* 0x0000005254037224 */ /* 0x000fe400078e0203 */
[C---:B------:R-:W-:Y:S02]  /*71c0*/  IMAD R25, R78.reuse, R29, RZ ;  /* 0x0000001d4e197224 */ /* 0x040fe400078e02ff */
        /* <DEDUP_REMOVED lines=14> */
[C---:B------:R-:W-:Y:S01]  /*72b0*/  IMAD R60, R78.reuse, R64, RZ ;  /* 0x000000404e3c7224 */ /* 0x040fe200078e02ff */
[----:B------:R-:W-:Y:S01]  /*72c0*/  SHF.R.S32.HI R64, RZ, 0x18, R100 ;  /* 0x00000018ff407819 */ /* 0x000fe20000011464 */
[C---:B------:R-:W-:Y:S02]  /*72d0*/  IMAD R34, R78.reuse, R38, RZ ;  /* 0x000000264e227224 */ /* 0x040fe400078e02ff */
[C---:B------:R-:W-:Y:S02]  /*72e0*/  IMAD R38, R78.reuse, R42, RZ ;  /* 0x0000002a4e267224 */ /* 0x040fe400078e02ff */
[C---:B------:R-:W-:Y:S02]  /*72f0*/  IMAD R57, R78.reuse, R61, RZ ;  /* 0x0000003d4e397224 */ /* 0x040fe400078e02ff */
[C---:B------:R-:W-:Y:S01]  /*7300*/  IMAD R61, R78.reuse, R65, RZ ;  /* 0x000000414e3d7224 */ /* 0x040fe200078e02ff */
[C---:B------:R-:W-:Y:S01]  /*7310*/  PRMT R65, R101.reuse, 0x8880, RZ ;  /* 0x0000888065417816 */ /* 0x040fe200000000ff */
[C---:B------:R-:W-:Y:S02]  /*7320*/  IMAD R42, R78.reuse, R46, RZ ;  /* 0x0000002e4e2a7224 */ /* 0x040fe400078e02ff */
[C---:B------:R-:W-:Y:S02]  /*7330*/  IMAD R46, R78.reuse, R50, RZ ;  /* 0x000000324e2e7224 */ /* 0x040fe400078e02ff */
[C---:B------:R-:W-:Y:S02]  /*7340*/  IMAD R51, R78.reuse, R51, RZ ;  /* 0x000000334e337224 */ /* 0x040fe400078e02ff */
[C---:B------:R-:W-:Y:S02]  /*7350*/  IMAD R50, R78.reuse, R54, RZ ;  /* 0x000000364e327224 */ /* 0x040fe400078e02ff */
[C---:B------:R-:W-:Y:S02]  /*7360*/  IMAD R54, R78.reuse, R58, RZ ;  /* 0x0000003a4e367224 */ /* 0x040fe400078e02ff */
[C---:B------:R-:W-:Y:S02]  /*7370*/  IMAD R58, R78.reuse, R62, RZ ;  /* 0x0000003e4e3a7224 */ /* 0x040fe400078e02ff */
[C---:B------:R-:W-:Y:S01]  /*7380*/  IMAD R62, R78.reuse, R66, RZ ;  /* 0x000000424e3e7224 */ /* 0x040fe200078e02ff */
[----:B------:R-:W-:Y:S01]  /*7390*/  SHF.L.U32 R66, R101, 0x10, RZ ;  /* 0x0000001065427819 */ /* 0x000fe200000006ff */
[C---:B------:R-:W-:Y:S02]  /*73a0*/  IMAD R7, R78.reuse, R7, RZ ;  /* 0x000000074e077224 */ /* 0x040fe400078e02ff */
[----:B------:R-:W-:Y:S01]  /*73b0*/  IMAD R11, R78, R11, RZ ;  /* 0x0000000b4e0b7224 */ /* 0x000fe200078e02ff */
[----:B------:R-:W-:Y:S01]  /*73c0*/  SHF.R.S32.HI R66, RZ, 0x18, R66 ;  /* 0x00000018ff427819 */ /* 0x000fe20000011442 */
[-C--:B------:R-:W-:Y:S01]  /*73d0*/  IMAD R7, R64, R82.reuse, R7 ;  /* 0x0000005240077224 */ /* 0x080fe200078e0207 */
[C---:B------:R-:W-:Y:S01]  /*73e0*/  PRMT R64, R102.reuse, 0x8880, RZ ;  /* 0x0000888066407816 */ /* 0x040fe200000000ff */
[-C--:B------:R-:W-:Y:S01]  /*73f0*/  IMAD R4, R65, R82.reuse, R4 ;  /* 0x0000005241047224 */ /* 0x080fe200078e0204 */
[----:B------:R-:W-:Y:S01]  /*7400*/  SHF.L.U32 R65, R102, 0x10, RZ ;  /* 0x0000001066417819 */ /* 0x000fe200000006ff */
[-C--:B------:R-:W-:Y:S02]  /*7410*/  IMAD R5, R66, R82.reuse, R5 ;  /* 0x0000005242057224 */ /* 0x080fe400078e0205 */
[-C--:B------:R-:W-:Y:S01]  /*7420*/  IMAD R6, R81, R82.reuse, R6 ;  /* 0x0000005251067224 */ /* 0x080fe200078e0206 */
[----:B------:R-:W-:Y:S01]  /*7430*/  I2IP.S8.S32.SAT R81, R7, R3, RZ ;  /* 0x0000000307517239 */ /* 0x000fe200000014ff */
[----:B------:R-:W-:Y:S01]  /*7440*/  IMAD R11, R83, R82, R11 ;  /* 0x00000052530b7224 */ /* 0x000fe200078e020b */
[----:B------:R-:W-:Y:S01]  /*7450*/  SHF.L.U32 R7, R102, 0x8, RZ ;  /* 0x0000000866077819 */ /* 0x000fe200000006ff */
[C---:B------:R-:W-:Y:S01]  /*7460*/  IMAD R15, R78.reuse, R15, RZ ;  /* 0x0000000f4e0f7224 */ /* 0x040fe200078e02ff */
[----:B------:R-:W-:Y:S01]  /*7470*/  MOV R3, R64 ;  /* 0x0000004000037202 */ /* 0x000fe20000000f00 */
[C---:B------:R-:W-:Y:S01]  /*7480*/  IMAD R19, R78.reuse, R19, RZ ;  /* 0x000000134e137224 */ /* 0x040fe200078e02ff */
[----:B------:R-:W-:Y:S01]  /*7490*/  I2IP.S8.S32.SAT R11, R11, R6, RZ ;  /* 0x000000060b0b7239 */ /* 0x000fe200000014ff */
[C---:B------:R-:W-:Y:S01]  /*74a0*/  IMAD R23, R78.reuse, R23, RZ ;  /* 0x000000174e177224 */ /* 0x040fe200078e02ff */
[----:B------:R-:W-:Y:S01]  /*74b0*/  SHF.R.S32.HI R6, RZ, 0x18, R65 ;  /* 0x00000018ff067819 */ /* 0x000fe20000011441 */
[----:B------:R-:W-:Y:S01]  /*74c0*/  IMAD R8, R3, R82, R8 ;  /* 0x0000005203087224 */ /* 0x000fe200078e0208 */
[----:B------:R-:W-:Y:S01]  /*74d0*/  SHF.R.S32.HI R7, RZ, 0x18, R7 ;  /* 0x00000018ff077819 */ /* 0x000fe20000011407 */
[----:B------:R-:W-:Y:S01]  /*74e0*/  IMAD R27, R78, R27, RZ ;  /* 0x0000001b4e1b7224 */ /* 0x000fe200078e02ff */
[----:B------:R-:W-:Y:S01]  /*74f0*/  I2IP.S8.S32.SAT R84, R2, R0, R81 ;  /* 0x0000000002547239 */ /* 0x000fe20000001451 */
[-C--:B------:R-:W-:Y:S01]  /*7500*/  IMAD R9, R6, R82.reuse, R9 ;  /* 0x0000005206097224 */ /* 0x080fe200078e0209 */
[----:B------:R-:W-:Y:S01]  /*7510*/  SHF.L.U32 R2, R103, 0x10, RZ ;  /* 0x0000001067027819 */ /* 0x000fe200000006ff */
[----:B------:R-:W-:Y:S01]  /*7520*/  IMAD R10, R7, R82, R10 ;  /* 0x00000052070a7224 */ /* 0x000fe200078e020a */
[----:B------:R-:W-:Y:S01]  /*7530*/  SHF.R.S32.HI R0, RZ, 0x18, R102 ;  /* 0x00000018ff007819 */ /* 0x000fe20000011466 */
[C---:B------:R-:W-:Y:S01]  /*7540*/  IMAD R31, R78.reuse, R31, RZ ;  /* 0x0000001f4e1f7224 */ /* 0x040fe200078e02ff */
[----:B------:R-:W-:Y:S01]  /*7550*/  I2IP.S8.S32.SAT R85, R5, R4, R11 ;  /* 0x0000000405557239 */ /* 0x000fe2000000140b */
[----:B------:R-:W-:Y:S01]  /*7560*/  IMAD R35, R78, R35, RZ ;  /* 0x000000234e237224 */ /* 0x000fe200078e02ff */
[C---:B------:R-:W-:Y:S01]  /*7570*/  PRMT R3, R103.reuse, 0x8880, RZ ;  /* 0x0000888067037816 */ /* 0x040fe200000000ff */
[-C--:B------:R-:W-:Y:S01]  /*7580*/  IMAD R15, R0, R82.reuse, R15 ;  /* 0x00000052000f7224 */ /* 0x080fe200078e020f */
[----:B------:R-:W-:Y:S01]  /*7590*/  SHF.L.U32 R5, R103, 0x8, RZ ;  /* 0x0000000867057819 */ /* 0x000fe200000006ff */
[C---:B------:R-:W-:Y:S01]  /*75a0*/  IMAD R39, R78.reuse, R39, RZ ;  /* 0x000000274e277224 */ /* 0x040fe200078e02ff */
[----:B------:R-:W-:Y:S01]  /*75b0*/  SHF.R.S32.HI R2, RZ, 0x18, R2 ;  /* 0x00000018ff027819 */ /* 0x000fe20000011402 */
[-C--:B------:R-:W-:Y:S01]  /*75c0*/  IMAD R12, R3, R82.reuse, R12 ;  /* 0x00000052030c7224 */ /* 0x080fe200078e020c */
[----:B------:R-:W-:Y:S01]  /*75d0*/  SHF.R.S32.HI R5, RZ, 0x18, R5 ;  /* 0x00000018ff057819 */ /* 0x000fe20000011405 */
[----:B------:R-:W-:Y:S01]  /*75e0*/  IMAD R43, R78, R43, RZ ;  /* 0x0000002b4e2b7224 */ /* 0x000fe200078e02ff */
[----:B------:R-:W-:Y:S01]  /*75f0*/  SHF.R.S32.HI R4, RZ, 0x18, R103 ;  /* 0x00000018ff047819 */ /* 0x000fe20000011467 */
[-C--:B------:R-:W-:Y:S01]  /*7600*/  IMAD R13, R2, R82.reuse, R13 ;  /* 0x00000052020d7224 */ /* 0x080fe200078e020d */
[C---:B----4-:R-:W-:Y:S01]  /*7610*/  SHF.L.U32 R0, R88.reuse, 0x10, RZ ;  /* 0x0000001058007819 */ /* 0x050fe200000006ff */
[-C--:B------:R-:W-:Y:S01]  /*7620*/  IMAD R14, R5, R82.reuse, R14 ;  /* 0x00000052050e7224 */ /* 0x080fe200078e020e */
[C---:B------:R-:W-:Y:S01]  /*7630*/  PRMT R3, R88.reuse, 0x8880, RZ ;  /* 0x0000888058037816 */ /* 0x040fe200000000ff */
[----:B------:R-:W-:Y:S01]  /*7640*/  IMAD.SHL.U32 R2, R88, 0x100, RZ ;  /* 0x0000010058027824 */ /* 0x000fe200078e00ff */
[----:B------:R-:W-:Y:S01]  /*7650*/  SHF.R.S32.HI R0, RZ, 0x18, R0 ;  /* 0x00000018ff007819 */ /* 0x000fe20000011400 */
[-C--:B------:R-:W-:Y:S01]  /*7660*/  IMAD R19, R4, R82.reuse, R19 ;  /* 0x0000005204137224 */ /* 0x080fe200078e0213 */
[----:B------:R-:W-:Y:S01]  /*7670*/  SHF.L.U32 R4, R89, 0x10, RZ ;  /* 0x0000001059047819 */ /* 0x000fe200000006ff */
[-C--:B------:R-:W-:Y:S01]  /*7680*/  IMAD R16, R3, R82.reuse, R16 ;  /* 0x0000005203107224 */ /* 0x080fe200078e0210 */
[----:B------:R-:W-:Y:S01]  /*7690*/  SHF.R.S32.HI R5, RZ, 0x18, R2 ;  /* 0x00000018ff057819 */ /* 0x000fe20000011402 */
[-C--:B------:R-:W-:Y:S01]  /*76a0*/  IMAD R17, R0, R82.reuse, R17 ;  /* 0x0000005200117224 */ /* 0x080fe200078e0211 */
[----:B------:R-:W-:Y:S01]  /*76b0*/  SHF.R.S32.HI R0, RZ, 0x18, R88 ;  /* 0x00000018ff007819 */ /* 0x000fe20000011458 */
[----:B------:R-:W-:Y:S01]  /*76c0*/  IMAD R47, R78, R47, RZ ;  /* 0x0000002f4e2f7224 */ /* 0x000fe200078e02ff */
[----:B------:R-:W-:Y:S01]  /*76d0*/  PRMT R3, R89, 0x8880, RZ ;  /* 0x0000888059037816 */ /* 0x000fe200000000ff */
[-C--:B------:R-:W-:Y:S01]  /*76e0*/  IMAD R18, R5, R82.reuse, R18 ;  /* 0x0000005205127224 */ /* 0x080fe200078e0212 */
[----:B------:R-:W-:Y:S01]  /*76f0*/  SHF.L.U32 R2, R89, 0x8, RZ ;  /* 0x0000000859027819 */ /* 0x000fe200000006ff */
[-C--:B------:R-:W-:Y:S01]  /*7700*/  IMAD R23, R0, R82.reuse, R23 ;  /* 0x0000005200177224 */ /* 0x080fe200078e0217 */
[----:B------:R-:W-:Y:S01]  /*7710*/  SHF.R.S32.HI R0, RZ, 0x18, R4 ;  /* 0x00000018ff007819 */ /* 0x000fe20000011404 */
[-C--:B------:R-:W-:Y:S01]  /*7720*/  IMAD R20, R3, R82.reuse, R20 ;  /* 0x0000005203147224 */ /* 0x080fe200078e0214 */
[----:B------:R-:W-:Y:S01]  /*7730*/  SHF.R.S32.HI R5, RZ, 0x18, R2 ;  /* 0x00000018ff057819 */ /* 0x000fe20000011402 */
[----:B------:R-:W-:Y:S01]  /*7740*/  IMAD R55, R78, R55, RZ ;  /* 0x000000374e377224 */ /* 0x000fe200078e02ff */
[----:B------:R-:W-:Y:S01]  /*7750*/  SHF.R.S32.HI R2, RZ, 0x18, R89 ;  /* 0x00000018ff027819 */ /* 0x000fe20000011459 */
[-C--:B------:R-:W-:Y:S01]  /*7760*/  IMAD R21, R0, R82.reuse, R21 ;  /* 0x0000005200157224 */ /* 0x080fe200078e0215 */
[C---:B------:R-:W-:Y:S01]  /*7770*/  SHF.L.U32 R0, R90.reuse, 0x10, RZ ;  /* 0x000000105a007819 */ /* 0x040fe200000006ff */
[-C--:B------:R-:W-:Y:S01]  /*7780*/  IMAD R22, R5, R82.reuse, R22 ;  /* 0x0000005205167224 */ /* 0x080fe200078e0216 */
[----:B------:R-:W-:Y:S01]  /*7790*/  PRMT R3, R90, 0x8880, RZ ;  /* 0x000088805a037816 */ /* 0x000fe200000000ff */
        /* <DEDUP_REMOVED lines=9> */
[----:B------:R-:W-:Y:S01]  /*7830*/  SHF.L.U32 R0, R91, 0x10, RZ ;  /* 0x000000105b007819 */ /* 0x000fe200000006ff */
[-C--:B------:R-:W-:Y:S01]  /*7840*/  IMAD R26, R5, R82.reuse, R26 ;  /* 0x00000052051a7224 */ /* 0x080fe200078e021a */
[C---:B------:R-:W-:Y:S01]  /*7850*/  PRMT R3, R91.reuse, 0x8880, RZ ;  /* 0x000088805b037816 */ /* 0x040fe200000000ff */
[-C--:B------:R-:W-:Y:S01]  /*7860*/  IMAD R31, R2, R82.reuse, R31 ;  /* 0x00000052021f7224 */ /* 0x080fe200078e021f */
[----:B------:R-:W-:Y:S01]  /*7870*/  SHF.L.U32 R2, R91, 0x8, RZ ;  /* 0x000000085b027819 */ /* 0x000fe200000006ff */
[----:B------:R-:W-:Y:S01]  /*7880*/  IMAD R67, R78, R67, RZ ;  /* 0x000000434e437224 */ /* 0x000fe200078e02ff */
[----:B------:R-:W-:Y:S01]  /*7890*/  SHF.R.S32.HI R0, RZ, 0x18, R0 ;  /* 0x00000018ff007819 */ /* 0x000fe20000011400 */
[-C--:B------:R-:W-:Y:S01]  /*78a0*/  IMAD R28, R3, R82.reuse, R28 ;  /* 0x00000052031c7224 */ /* 0x080fe200078e021c */
[----:B------:R-:W-:Y:S02]  /*78b0*/  SHF.R.S32.HI R5, RZ, 0x18, R2 ;  /* 0x00000018ff057819 */ /* 0x000fe40000011402 */
[----:B------:R-:W-:Y:S01]  /*78c0*/  SHF.R.S32.HI R2, RZ, 0x18, R91 ;  /* 0x00000018ff027819 */ /* 0x000fe2000001145b */
[-C--:B------:R-:W-:Y:S01]  /*78d0*/  IMAD R29, R0, R82.reuse, R29 ;  /* 0x00000052001d7224 */ /* 0x080fe200078e021d */
[C---:B-1----:R-:W-:Y:S01]  /*78e0*/  PRMT R3, R92.reuse, 0x8880, RZ ;  /* 0x000088805c037816 */ /* 0x042fe200000000ff */
[----:B------:R-:W-:Y:S01]  /*78f0*/  IMAD.U32 R0, R92, 0x10000, RZ ;  /* 0x000100005c007824 */ /* 0x000fe200078e00ff */
[----:B------:R-:W-:Y:S01]  /*7900*/  SHF.L.U32 R4, R93, 0x10, RZ ;  /* 0x000000105d047819 */ /* 0x000fe200000006ff */
[----:B------:R-:W-:Y:S01]  /*7910*/  IMAD R30, R5, R82, R30 ;  /* 0x00000052051e7224 */ /* 0x000fe200078e021e */
[----:B------:R-:W-:Y:S01]  /*7920*/  I2IP.S8.S32.SAT R10, R15, R10, RZ ;  /* 0x0000000a0f0a7239 */ /* 0x000fe200000014ff */
[-C--:B------:R-:W-:Y:S01]  /*7930*/  IMAD R35, R2, R82.reuse, R35 ;  /* 0x0000005202237224 */ /* 0x080fe200078e0223 */
[----:B------:R-:W-:Y:S01]  /*7940*/  SHF.L.U32 R2, R92, 0x8, RZ ;  /* 0x000000085c027819 */ /* 0x000fe200000006ff */
[-C--:B------:R-:W-:Y:S01]  /*7950*/  IMAD R32, R3, R82.reuse, R32 ;  /* 0x0000005203207224 */ /* 0x080fe200078e0220 */
[----:B------:R-:W-:Y:S02]  /*7960*/  SHF.R.S32.HI R0, RZ, 0x18, R0 ;  /* 0x00000018ff007819 */ /* 0x000fe40000011400 */
[----:B------:R-:W-:Y:S02]  /*7970*/  SHF.R.S32.HI R5, RZ, 0x18, R2 ;  /* 0x00000018ff057819 */ /* 0x000fe40000011402 */
[----:B------:R-:W-:Y:S01]  /*7980*/  PRMT R3, R93, 0x8880, RZ ;  /* 0x000088805d037816 */ /* 0x000fe200000000ff */
[-C--:B------:R-:W-:Y:S01]  /*7990*/  IMAD R33, R0, R82.reuse, R33 ;  /* 0x0000005200217224 */ /* 0x080fe200078e0221 */
[----:B------:R-:W-:Y:S01]  /*79a0*/  SHF.R.S32.HI R0, RZ, 0x18, R92 ;  /* 0x00000018ff007819 */ /* 0x000fe2000001145c */
[----:B------:R-:W-:Y:S01]  /*79b0*/  IMAD R34, R5, R82, R34 ;  /* 0x0000005205227224 */ /* 0x000fe200078e0222 */
[----:B------:R-:W-:Y:S02]  /*79c0*/  SHF.L.U32 R2, R93, 0x8, RZ ;  /* 0x000000085d027819 */ /* 0x000fe400000006ff */
[----:B------:R-:W-:Y:S01]  /*79d0*/  I2IP.S8.S32.SAT R14, R19, R14, RZ ;  /* 0x0000000e130e7239 */ /* 0x000fe200000014ff */
[-C--:B------:R-:W-:Y:S01]  /*79e0*/  IMAD R39, R0, R82.reuse, R39 ;  /* 0x0000005200277224 */ /* 0x080fe200078e0227 */
[----:B------:R-:W-:Y:S01]  /*79f0*/  SHF.R.S32.HI R0, RZ, 0x18, R4 ;  /* 0x00000018ff007819 */ /* 0x000fe20000011404 */
[-C--:B------:R-:W-:Y:S01]  /*7a00*/  IMAD R36, R3, R82.reuse, R36 ;  /* 0x0000005203247224 */ /* 0x080fe200078e0224 */
[----:B------:R-:W-:Y:S02]  /*7a10*/  SHF.R.S32.HI R5, RZ, 0x18, R2 ;  /* 0x00000018ff057819 */ /* 0x000fe40000011402 */
[----:B------:R-:W-:Y:S01]  /*7a20*/  SHF.L.U32 R2, R94, 0x10, RZ ;  /* 0x000000105e027819 */ /* 0x000fe200000006ff */
[-C--:B------:R-:W-:Y:S01]  /*7a30*/  IMAD R37, R0, R82.reuse, R37 ;  /* 0x0000005200257224 */ /* 0x080fe200078e0225 */
[----:B------:R-:W-:Y:S01]  /*7a40*/  SHF.R.S32.HI R0, RZ, 0x18, R93 ;  /* 0x00000018ff007819 */ /* 0x000fe2000001145d */
[-C--:B------:R-:W-:Y:S01]  /*7a50*/  IMAD R38, R5, R82.reuse, R38 ;  /* 0x0000005205267224 */ /* 0x080fe200078e0226 */
[C---:B------:R-:W-:Y:S02]  /*7a60*/  PRMT R3, R94.reuse, 0x8880, RZ ;  /* 0x000088805e037816 */ /* 0x040fe400000000ff */
[----:B------:R-:W-:Y:S01]  /*7a70*/  SHF.L.U32 R5, R94, 0x8, RZ ;  /* 0x000000085e057819 */ /* 0x000fe200000006ff */
[-C--:B------:R-:W-:Y:S01]  /*7a80*/  IMAD R43, R0, R82.reuse, R43 ;  /* 0x00000052002b7224 */ /* 0x080fe200078e022b */
[----:B------:R-:W-:Y:S01]  /*7a90*/  SHF.R.S32.HI R2, RZ, 0x18, R2 ;  /* 0x00000018ff027819 */ /* 0x000fe20000011402 */
[-C--:B------:R-:W-:Y:S01]  /*7aa0*/  IMAD R40, R3, R82.reuse, R40 ;  /* 0x0000005203287224 */ /* 0x080fe200078e0228 */
[----:B------:R-:W-:Y:S02]  /*7ab0*/  SHF.R.S32.HI R5, RZ, 0x18, R5 ;  /* 0x00000018ff057819 */ /* 0x000fe40000011405 */
[----:B------:R-:W-:Y:S01]  /*7ac0*/  SHF.R.S32.HI R4, RZ, 0x18, R94 ;  /* 0x00000018ff047819 */ /* 0x000fe2000001145e */
[-C--:B------:R-:W-:Y:S01]  /*7ad0*/  IMAD R41, R2, R82.reuse, R41 ;  /* 0x0000005202297224 */ /* 0x080fe200078e0229 */
[----:B------:R-:W-:Y:S01]  /*7ae0*/  SHF.L.U32 R0, R95, 0x10, RZ ;  /* 0x000000105f007819 */ /* 0x000fe200000006ff */
[-C--:B------:R-:W-:Y:S01]  /*7af0*/  IMAD R42, R5, R82.reuse, R42 ;  /* 0x00000052052a7224 */ /* 0x080fe200078e022a */
[C---:B------:R-:W-:Y:S01]  /*7b00*/  PRMT R3, R95.reuse, 0x8880, RZ ;  /* 0x000088805f037816 */ /* 0x040fe200000000ff */
[-C--:B------:R-:W-:Y:S01]  /*7b10*/  IMAD R47, R4, R82.reuse, R47 ;  /* 0x00000052042f7224 */ /* 0x080fe200078e022f */
[----:B------:R-:W-:Y:S02]  /*7b20*/  SHF.L.U32 R2, R95, 0x8, RZ ;  /* 0x000000085f027819 */ /* 0x000fe400000006ff */
[----:B------:R-:W-:Y:S01]  /*7b30*/  SHF.R.S32.HI R0, RZ, 0x18, R0 ;  /* 0x00000018ff007819 */ /* 0x000fe20000011400 */
[-C--:B------:R-:W-:Y:S01]  /*7b40*/  IMAD R44, R3, R82.reuse, R44 ;  /* 0x00000052032c7224 */ /* 0x080fe200078e022c */
[----:B------:R-:W-:Y:S02]  /*7b50*/  SHF.R.S32.HI R5, RZ, 0x18, R2 ;  /* 0x00000018ff057819 */ /* 0x000fe40000011402 */
[----:B------:R-:W-:Y:S01]  /*7b60*/  SHF.R.S32.HI R2, RZ, 0x18, R95 ;  /* 0x00000018ff027819 */ /* 0x000fe2000001145f */
[-C--:B------:R-:W-:Y:S01]  /*7b70*/  IMAD R45, R0, R82.reuse, R45 ;  /* 0x00000052002d7224 */ /* 0x080fe200078e022d */
[----:B------:R-:W-:Y:S01]  /*7b80*/  PRMT R3, R96, 0x8880, RZ ;  /* 0x0000888060037816 */ /* 0x000fe200000000ff */
[-C--:B------:R-:W-:Y:S01]  /*7b90*/  IMAD R46, R5, R82.reuse, R46 ;  /* 0x00000052052e7224 */ /* 0x080fe200078e022e */
[C---:B------:R-:W-:Y:S01]  /*7ba0*/  SHF.L.U32 R4, R97.reuse, 0x10, RZ ;  /* 0x0000001061047819 */ /* 0x040fe200000006ff */
[-C--:B------:R-:W-:Y:S01]  /*7bb0*/  IMAD R51, R2, R82.reuse, R51 ;  /* 0x0000005202337224 */ /* 0x080fe200078e0233 */
[----:B------:R-:W-:Y:S01]  /*7bc0*/  SHF.R.S32.HI R2, RZ, 0x18, R96 ;  /* 0x00000018ff027819 */ /* 0x000fe20000011460 */
[C---:B------:R-:W-:Y:S01]  /*7bd0*/  IMAD.U32 R0, R96.reuse, 0x10000, RZ ;  /* 0x0001000060007824 */ /* 0x040fe200078e00ff */
[----:B------:R-:W-:Y:S01]  /*7be0*/  PRMT R5, R97, 0x8880, RZ ;  /* 0x0000888061057816 */ /* 0x000fe200000000ff */
[-C--:B------:R-:W-:Y:S01]  /*7bf0*/  IMAD R48, R3, R82.reuse, R48 ;  /* 0x0000005203307224 */ /* 0x080fe200078e0230 */
[----:B------:R-:W-:Y:S02]  /*7c00*/  SHF.L.U32 R3, R96, 0x8, RZ ;  /* 0x0000000860037819 */ /* 0x000fe400000006ff */
[----:B------:R-:W-:Y:S02]  /*7c10*/  SHF.R.S32.HI R0, RZ, 0x18, R0 ;  /* 0x00000018ff007819 */ /* 0x000fe40000011400 */
[----:B------:R-:W-:Y:S02]  /*7c20*/  SHF.R.S32.HI R3, RZ, 0x18, R3 ;  /* 0x00000018ff037819 */ /* 0x000fe40000011403 */
[----:B------:R-:W-:Y:S01]  /*7c30*/  SHF.R.S32.HI R4, RZ, 0x18, R4 ;  /* 0x00000018ff047819 */ /* 0x000fe20000011404 */
[-C--:B------:R-:W-:Y:S01]  /*7c40*/  IMAD R49, R0, R82.reuse, R49 ;  /* 0x0000005200317224 */ /* 0x080fe200078e0231 */
[----:B------:R-:W-:Y:S01]  /*7c50*/  SHF.R.S32.HI R0, RZ, 0x18, R97 ;  /* 0x00000018ff007819 */ /* 0x000fe20000011461 */
[-C--:B------:R-:W-:Y:S01]  /*7c60*/  IMAD R50, R3, R82.reuse, R50 ;  /* 0x0000005203327224 */ /* 0x080fe200078e0232 */
[----:B------:R-:W-:Y:S01]  /*7c70*/  SHF.L.U32 R3, R97, 0x8, RZ ;  /* 0x0000000861037819 */ /* 0x000fe200000006ff */
[-C--:B------:R-:W-:Y:S01]  /*7c80*/  IMAD R55, R2, R82.reuse, R55 ;  /* 0x0000005202377224 */ /* 0x080fe200078e0237 */
        /* <DEDUP_REMOVED lines=8> */
[----:B------:R-:W-:Y:S01]  /*7d10*/  IMAD R59, R0, R82, R59 ;  /* 0x00000052003b7224 */ /* 0x000fe200078e023b */
[----:B------:R-:W-:Y:S01]  /*7d20*/  I2IP.S8.S32.SAT R18, R23, R18, RZ ;  /* 0x0000001217127239 */ /* 0x000fe200000014ff */
[----:B------:R-:W-:Y:S01]  /*7d30*/  IMAD R56, R5, R82, R56 ;  /* 0x0000005205387224 */ /* 0x000fe200078e0238 */
[----:B------:R-:W-:Y:S01]  /*7d40*/  I2IP.S8.S32.SAT R86, R9, R8, R10 ;  /* 0x0000000809567239 */ /* 0x000fe2000000140a */
[----:B------:R-:W-:Y:S01]  /*7d50*/  IMAD R57, R2, R82, R57 ;  /* 0x0000005202397224 */ /* 0x000fe200078e0239 */
[----:B------:R-:W-:Y:S02]  /*7d60*/  I2IP.S8.S32.SAT R87, R13, R12, R14 ;  /* 0x0000000c0d577239 */ /* 0x000fe4000000140e */
[----:B------:R-:W-:Y:S02]  /*7d70*/  SHF.R.S32.HI R7, RZ, 0x18, R7 ;  /* 0x00000018ff077819 */ /* 0x000fe40000011407 */
[----:B------:R-:W-:Y:S01]  /*7d80*/  SHF.L.U32 R2, R99, 0x10, RZ ;  /* 0x0000001063027819 */ /* 0x000fe200000006ff */
[----:B------:R1:W-:Y:S01]  /*7d90*/  STS.128 [R153+UR49+0xa200], R84 ;  /* 0x00a2005499007988 */ /* 0x0003e20008000c31 */
[----:B------:R-:W-:Y:S01]  /*7da0*/  SHF.R.S32.HI R0, RZ, 0x18, R98 ;  /* 0x00000018ff007819 */ /* 0x000fe20000011462 */
[----:B------:R-:W-:Y:S01]  /*7db0*/  IMAD R58, R7, R82, R58 ;  /* 0x00000052073a7224 */ /* 0x000fe200078e023a */
[----:B------:R-:W-:Y:S02]  /*7dc0*/  I2IP.S8.S32.SAT R16, R17, R16, R18 ;  /* 0x0000001011107239 */ /* 0x000fe40000001412 */
[----:B------:R-:W-:Y:S01]  /*7dd0*/  I2IP.S8.S32.SAT R17, R27, R22, RZ ;  /* 0x000000161b117239 */ /* 0x000fe200000014ff */
[----:B------:R-:W-:Y:S01]  /*7de0*/  IMAD R63, R0, R82, R63 ;  /* 0x00000052003f7224 */ /* 0x000fe200078e023f */
[----:B------:R-:W-:Y:S02]  /*7df0*/  I2IP.S8.S32.SAT R18, R31, R26, RZ ;  /* 0x0000001a1f127239 */ /* 0x000fe400000014ff */
[----:B------:R-:W-:Y:S02]  /*7e00*/  I2IP.S8.S32.SAT R19, R35, R30, RZ ;  /* 0x0000001e23137239 */ /* 0x000fe400000014ff */
[C---:B------:R-:W-:Y:S02]  /*7e10*/  PRMT R3, R99.reuse, 0x8880, RZ ;  /* 0x0000888063037816 */ /* 0x040fe400000000ff */
[----:B------:R-:W-:Y:S02]  /*7e20*/  SHF.L.U32 R5, R99, 0x8, RZ ;  /* 0x0000000863057819 */ /* 0x000fe400000006ff */
[----:B------:R-:W-:Y:S01]  /*7e30*/  SHF.R.S32.HI R2, RZ, 0x18, R2 ;  /* 0x00000018ff027819 */ /* 0x000fe20000011402 */
[----:B------:R-:W-:Y:S01]  /*7e40*/  IMAD R60, R3, R82, R60 ;  /* 0x00000052033c7224 */ /* 0x000fe200078e023c */
[----:B------:R-:W-:Y:S02]  /*7e50*/  I2IP.S8.S32.SAT R17, R21, R20, R17 ;  /* 0x0000001415117239 */ /* 0x000fe40000001411 */
[----:B------:R-:W-:Y:S01]  /*7e60*/  I2IP.S8.S32.SAT R18, R25, R24, R18 ;  /* 0x0000001819127239 */ /* 0x000fe20000001412 */
[----:B------:R-:W-:Y:S01]  /*7e70*/  IMAD R61, R2, R82, R61 ;  /* 0x00000052023d7224 */ /* 0x000fe200078e023d */
[----:B------:R-:W-:Y:S02]  /*7e80*/  I2IP.S8.S32.SAT R19, R29, R28, R19 ;  /* 0x0000001c1d137239 */ /* 0x000fe40000001413 */
[----:B------:R-:W-:Y:S02]  /*7e90*/  SHF.R.S32.HI R5, RZ, 0x18, R5 ;  /* 0x00000018ff057819 */ /* 0x000fe40000011405 */
[----:B------:R-:W-:Y:S01]  /*7ea0*/  SHF.R.S32.HI R4, RZ, 0x18, R99 ;  /* 0x00000018ff047819 */ /* 0x000fe20000011463 */
[----:B------:R1:W-:Y:S01]  /*7eb0*/  STS.128 [R172+0xa200], R16 ;  /* 0x00a20010ac007388 */ /* 0x0003e20000000c00 */
[----:B------:R-:W-:Y:S01]  /*7ec0*/  I2IP.S8.S32.SAT R34, R39, R34, RZ ;  /* 0x0000002227227239 */ /* 0x000fe200000014ff */
[----:B------:R-:W-:Y:S01]  /*7ed0*/  IMAD R62, R5, R82, R62 ;  /* 0x00000052053e7224 */ /* 0x000fe200078e023e */
[----:B------:R-:W-:Y:S01]  /*7ee0*/  I2IP.S8.S32.SAT R38, R43, R38, RZ ;  /* 0x000000262b267239 */ /* 0x000fe200000014ff */
[----:B------:R-:W-:Y:S01]  /*7ef0*/  IMAD R67, R4, R82, R67 ;  /* 0x0000005204437224 */ /* 0x000fe200078e0243 */
[----:B------:R-:W-:Y:S02]  /*7f00*/  I2IP.S8.S32.SAT R42, R47, R42, RZ ;  /* 0x0000002a2f2a7239 */ /* 0x000fe400000014ff */
[----:B------:R-:W-:Y:S02]  /*7f10*/  I2IP.S8.S32.SAT R35, R51, R46, RZ ;  /* 0x0000002e33237239 */ /* 0x000fe400000014ff */
[----:B------:R-:W-:Y:S02]  /*7f20*/  I2IP.S8.S32.SAT R32, R33, R32, R34 ;  /* 0x0000002021207239 */ /* 0x000fe40000001422 */
[----:B------:R-:W-:Y:S02]  /*7f30*/  I2IP.S8.S32.SAT R33, R37, R36, R38 ;  /* 0x0000002425217239 */ /* 0x000fe40000001426 */
[----:B------:R-:W-:Y:S02]  /*7f40*/  I2IP.S8.S32.SAT R34, R41, R40, R42 ;  /* 0x0000002829227239 */ /* 0x000fe4000000142a */
[----:B------:R-:W-:Y:S02]  /*7f50*/  I2IP.S8.S32.SAT R35, R45, R44, R35 ;  /* 0x0000002c2d237239 */ /* 0x000fe40000001423 */
[----:B------:R-:W-:Y:S02]  /*7f60*/  I2IP.S8.S32.SAT R50, R55, R50, RZ ;  /* 0x0000003237327239 */ /* 0x000fe400000014ff */
[----:B------:R-:W-:Y:S01]  /*7f70*/  I2IP.S8.S32.SAT R54, R59, R54, RZ ;  /* 0x000000363b367239 */ /* 0x000fe200000014ff */
[----:B------:R1:W-:Y:S01]  /*7f80*/  STS.128 [R171+0xa200], R32 ;  /* 0x00a20020ab007388 */ /* 0x0003e20000000c00 */
[----:B------:R-:W-:Y:S02]  /*7f90*/  I2IP.S8.S32.SAT R58, R63, R58, RZ ;  /* 0x0000003a3f3a7239 */ /* 0x000fe400000014ff */
[----:B------:R-:W-:Y:S02]  /*7fa0*/  I2IP.S8.S32.SAT R62, R67, R62, RZ ;  /* 0x0000003e433e7239 */ /* 0x000fe400000014ff */
[----:B------:R-:W-:Y:S02]  /*7fb0*/  I2IP.S8.S32.SAT R48, R49, R48, R50 ;  /* 0x0000003031307239 */ /* 0x000fe40000001432 */
[----:B------:R-:W-:Y:S02]  /*7fc0*/  I2IP.S8.S32.SAT R49, R53, R52, R54 ;  /* 0x0000003435317239 */ /* 0x000fe40000001436 */
[----:B------:R-:W-:Y:S02]  /*7fd0*/  I2IP.S8.S32.SAT R50, R57, R56, R58 ;  /* 0x0000003839327239 */ /* 0x000fe4000000143a */
[----:B------:R-:W-:Y:S02]  /*7fe0*/  I2IP.S8.S32.SAT R51, R61, R60, R62 ;  /* 0x0000003c3d337239 */ /* 0x000fe4000000143e */
[----:B------:R-:W-:Y:S02]  /*7ff0*/  LEA R0, R160, UR49, 0x3 ;  /* 0x00000031a0007c11 */ /* 0x000fe4000f8e18ff */
[----:B------:R-:W-:Y:S01]  /*8000*/  @P6 SHF.L.U32 R3, R159, 0x1f, RZ ;  /* 0x0000001f9f036819 */ /* 0x000fe200000006ff */
        /* <DEDUP_REMOVED lines=9> */
[----:B------:R-:W-:Y:S02]  /*80a0*/  UIADD3 UR8, UP0, UPT, UR52, 0x680, URZ ;  /* 0x0000068034087890 */ /* 0x000fe4000ff1e0ff */
[----:B------:R-:W-:Y:S02]  /*80b0*/  UIADD3 UR5, UPT, UPT, UR41, 0x40, URZ ;  /* 0x0000004029057890 */ /* 0x000fe4000fffe0ff */
[----:B------:R-:W-:Y:S02]  /*80c0*/  UIADD3 UR4, UPT, UPT, UR49, 0xa200, URZ ;  /* 0x0000a20031047890 */ /* 0x000fe4000fffe0ff */
[----:B------:R-:W-:Y:S01]  /*80d0*/  UIADD3.X UR9, UPT, UPT, URZ, UR53, URZ, UP0, !UPT ;  /* 0x00000035ff097290 */ /* 0x000fe200087fe4ff */
[----:B------:R-:W-:Y:S01]  /*80e0*/  UMOV UR6, UR42 ;  /* 0x0000002a00067c82 */ /* 0x000fe20008000000 */
[----:B------:R-:W-:Y:S07]  /*80f0*/  UMOV UR7, UR36 ;  /* 0x0000002400077c82 */ /* 0x000fee0008000000 */
[----:B------:R2:W-:Y:S01]  /*8100*/  UTMASTG.3D [UR4], [UR8] ;  /* 0x00000004080073b5 */ /* 0x0005e20008010000 */
[----:B------:R0:W-:Y:S01]  /*8110*/  UTMACMDFLUSH ;  /* 0x00000000000079b7 */ /* 0x0001e20000000000 */
[----:B--2---:R-:W-:Y:S04]  /*8120*/  DEPBAR.LE SB0, 0x1 ;  /* 0x000080400000791a */ /* 0x004fe80000000000 */
.L_x_104:
[----:B------:R-:W-:Y:S05]  /*8130*/  BSYNC.RECONVERGENT B0 ;  /* 0x0000000000007941 */ /* 0x000fea0003800200 */
.L_x_103:
        /* <DEDUP_REMOVED lines=16> */
.L_x_108:
[----:B------:R-:W-:Y:S05]  /*8240*/  BSYNC B0 ;  /* 0x0000000000007941 */ /* 0x000fea0003800000 */
.L_x_107:
        /* <DEDUP_REMOVED lines=19> */
[----:B--234-:R-:W-:Y:S02]  /*8380*/  LOP3.LUT R159, R159, R0, RZ, 0x3c, !PT ;  /* 0x000000009f9f7212 */ /* 0x01cfe400078e3cff */
.L_x_106:
[----:B------:R-:W-:Y:S05]  /*8390*/  BSYNC B1 ;  /* 0x0000000000017941 */ /* 0x000fea0003800000 */
.L_x_105:
[----:B------:R-:W-:Y:S05]  /*83a0*/  VIADD R3, R80, 0x80 ;  /* 0x0000008050037836 */ /* 0x000fea0000000000 */
        /* <DEDUP_REMOVED lines=9> */
[----:B------:R-:W3:Y:S01]  /*8440*/  LDCU.64 UR6, c[0x4][0x80] ;  /* 0x01001000ff0677ac */ /* 0x000ee20008000a00 */
[----:B------:R-:W4:Y:S01]  /*8450*/  LDC.64 R2, c[0x4][R3] ;  /* 0x0100000003027b82 */ /* 0x000f220000000a00 */
[----:B------:R-:W5:Y:S01]  /*8460*/  LDCU.64 UR4, c[0x4][0x18] ;  /* 0x01000300ff0477ac */ /* 0x000f620008000a00 */
[----:B--2---:R-:W-:Y:S01]  /*8470*/  MOV R5, UR9 ;  /* 0x0000000900057c02 */ /* 0x004fe20008000f00 */
[----:B------:R-:W-:Y:S01]  /*8480*/  IMAD.U32 R4, RZ, RZ, UR8 ;  /* 0x00000008ff047e24 */ /* 0x000fe2000f8e00ff */
[----:B---3--:R-:W-:Y:S01]  /*8490*/  MOV R7, UR7 ;  /* 0x0000000700077c02 */ /* 0x008fe20008000f00 */
[----:B------:R-:W-:Y:S01]  /*84a0*/  IMAD.U32 R6, RZ, RZ, UR6 ;  /* 0x00000006ff067e24 */ /* 0x000fe2000f8e00ff */
[----:B-----5:R-:W-:Y:S01]  /*84b0*/  MOV R11, UR5 ;  /* 0x00000005000b7c02 */ /* 0x020fe20008000f00 */
[----:B------:R-:W-:Y:S02]  /*84c0*/  IMAD.U32 R10, RZ, RZ, UR4 ;  /* 0x00000004ff0a7e24 */ /* 0x000fe4000f8e00ff */
[----:B------:R-:W-:Y:S07]  /*84d0*/  LEPC R20, `(.L_x_110) ;  /* 0x000000001014794e */ /* 0x000fee0000000000 */
[----:B-1--4-:R-:W-:Y:S05]  /*84e0*/  CALL.ABS.NOINC R2 ;  /* 0x0000000002007343 */ /* 0x012fea0003c00000 */
.L_x_110:
[----:B------:R-:W-:Y:S05]  /*84f0*/  WARPSYNC.ALL ;  /* 0x0000000000007948 */ /* 0x000fea0003800000 */
[----:B------:R-:W-:Y:S01]  /*8500*/  R2UR UR4, R80 ;  /* 0x00000000500472ca */ /* 0x000fe200000e0000 */
[----:B------:R-:W-:Y:S01]  /*8510*/  BSSY.RECONVERGENT B0, `(.L_x_111) ;  /* 0x000011f000007945 */ /* 0x000fe20003800200 */
[C---:B------:R-:W-:Y:S02]  /*8520*/  PRMT R81, R100.reuse, 0x8880, RZ ;  /* 0x0000888064517816 */ /* 0x040fe400000000ff */
[C---:B-1----:R-:W-:Y:S02]  /*8530*/  SHF.L.U32 R84, R100.reuse, 0x8, RZ ;  /* 0x0000000864547819 */ /* 0x042fe400000006ff */
[----:B------:R-:W-:Y:S02]  /*8540*/  SHF.L.U32 R83, R100, 0x10, RZ ;  /* 0x0000001064537819 */ /* 0x000fe400000006ff */
[----:B------:R-:W-:Y:S02]  /*8550*/  SHF.R.S32.HI R84, RZ, 0x18, R84 ;  /* 0x00000018ff547819 */ /* 0x000fe40000011454 */
[----:B------:R-:W-:Y:S02]  /*8560*/  SHF.R.S32.HI R83, RZ, 0x18, R83 ;  /* 0x00000018ff537819 */ /* 0x000fe40000011453 */
[----:B------:R-:W-:Y:S01]  /*8570*/  ISETP.NE.AND P0, PT, R167, RZ, PT ;  /* 0x000000ffa700720c */ /* 0x000fe20003f05270 */
[----:B------:R-:W1:Y:S01]  /*8580*/  LDTM.x64 R4, tmem[UR4+0x80] ;  /* 0x00008004000479ee */ /* 0x000e620008340000 */
[----:B------:R-:W-:Y:S01]  /*8590*/  ISETP.NE.AND P6, PT, R117, RZ, PT ;  /* 0x000000ff7500720c */ /* 0x000fe20003fc5270 */
[C---:B-1----:R-:W-:Y:S02]  /*85a0*/  IMAD R0, R78.reuse, R4, RZ ;  /* 0x000000044e007224 */ /* 0x042fe400078e02ff */
        /* <DEDUP_REMOVED lines=141> */
[C---:B------:R-:W-:Y:S01]  /*8e80*/  PRMT R3, R92.reuse, 0x8880, RZ ;  /* 0x000088805c037816 */ /* 0x040fe200000000ff */
        /* <DEDUP_REMOVED lines=124> */
[----:B------:R-:W-:Y:S02]  /*9650*/  UIADD3 UR8, UP0, UPT, UR52, 0x680, URZ ;  /* 0x0000068034087890 */ /* 0x000fe4000ff1e0ff */
[----:B------:R-:W-:Y:S02]  /*9660*/  UIADD3 UR5, UPT, UPT, UR41, 0x80, URZ ;  /* 0x0000008029057890 */ /* 0x000fe4000fffe0ff */
[----:B------:R-:W-:Y:S01]  /*9670*/  MOV R166, UR10 ;  /* 0x0000000a00a67c02 */ /* 0x000fe20008000f00 */
[----:B------:R-:W-:Y:S01]  /*9680*/  UIADD3.X UR9, UPT, UPT, URZ, UR53, URZ, UP0, !UPT ;  /* 0x00000035ff097290 */ /* 0x000fe200087fe4ff */
[----:B------:R-:W-:Y:S02]  /*9690*/  UMOV UR6, UR42 ;  /* 0x0000002a00067c82 */ /* 0x000fe40008000000 */
[----:B------:R-:W-:Y:S01]  /*96a0*/  R2UR UR4, R166 ;  /* 0x00000000a60472ca */ /* 0x000fe200000e0000 */
[----:B------:R-:W-:Y:S11]  /*96b0*/  UMOV UR7, UR36 ;  /* 0x0000002400077c82 */ /* 0x000ff60008000000 */
[----:B------:R-:W-:Y:S01]  /*96c0*/  @!UPT UIADD3 URZ, UPT, UPT, URZ, URZ, URZ ;  /* 0x000000fffffff290 */ /* 0x000fe2000fffe0ff */
[----:B------:R2:W-:Y:S01]  /*96d0*/  UTMASTG.3D [UR4], [UR8] ;  /* 0x00000004080073b5 */ /* 0x0005e20008010000 */
[----:B------:R0:W-:Y:S01]  /*96e0*/  UTMACMDFLUSH ;  /* 0x00000000000079b7 */ /* 0x0001e20000000000 */
[----:B--2---:R-:W-:Y:S04]  /*96f0*/  DEPBAR.LE SB0, 0x1 ;  /* 0x000080400000791a */ /* 0x004fe80000000000 */
.L_x_112:
[----:B------:R-:W-:Y:S05]  /*9700*/  BSYNC.RECONVERGENT B0 ;  /* 0x0000000000007941 */ /* 0x000fea0003800200 */
.L_x_111:
        /* <DEDUP_REMOVED lines=16> */
.L_x_116:
[----:B------:R-:W-:Y:S05]  /*9810*/  BSYNC B0 ;  /* 0x0000000000007941 */ /* 0x000fea0003800000 */
.L_x_115:
        /* <DEDUP_REMOVED lines=20> */
.L_x_114:
[----:B------:R-:W-:Y:S05]  /*9960*/  BSYNC B1 ;  /* 0x0000000000017941 */ /* 0x000fea0003800000 */
.L_x_113:
        /* <DEDUP_REMOVED lines=21> */
.L_x_118:
[----:B------:R-:W-:Y:S01]  /*9ac0*/  ISETP.NE.AND P0, PT, R167, RZ, PT ;  /* 0x000000ffa700720c */ /* 0x000fe20003f05270 */
[----:B------:R-:W-:Y:S05]  /*9ad0*/  WARPSYNC.ALL ;  /* 0x0000000000007948 */ /* 0x000fea0003800000 */
[----:B------:R-:W-:Y:S01]  /*9ae0*/  IMAD.U32 R140, R102, 0x10000, RZ ;  /* 0x00010000668c7824 */ /* 0x000fe200078e00ff */
[----:B------:R-:W-:Y:S01]  /*9af0*/  R2UR UR4, R80 ;  /* 0x00000000500472ca */ /* 0x000fe200000e0000 */
[----:B------:R-:W-:Y:S01]  /*9b00*/  IMAD.U32 R134, R88, 0x10000, RZ ;  /* 0x0001000058867824 */ /* 0x000fe200078e00ff */
[C---:B------:R-:W-:Y:S01]  /*9b10*/  SHF.L.U32 R0, R100.reuse, 0x10, RZ ;  /* 0x0000001064007819 */ /* 0x040fe200000006ff */
[----:B-1----:R-:W-:Y:S01]  /*9b20*/  IMAD.U32 R119, R93, 0x10000, RZ ;  /* 0x000100005d777824 */ /* 0x002fe200078e00ff */
[----:B------:R-:W-:Y:S01]  /*9b30*/  PRMT R3, R100, 0x8880, RZ ;  /* 0x0000888064037816 */ /* 0x000fe200000000ff */
[----:B------:R-:W-:Y:S01]  /*9b40*/  IMAD.U32 R104, R98, 0x10000, RZ ;  /* 0x0001000062687824 */ /* 0x000fe200078e00ff */
[----:B------:R-:W-:Y:S01]  /*9b50*/  SHF.L.U32 R81, R100, 0x8, RZ ;  /* 0x0000000864517819 */ /* 0x000fe200000006ff */
[----:B------:R-:W-:Y:S01]  /*9b60*/  IMAD.SHL.U32 R127, R90, 0x100, RZ ;  /* 0x000001005a7f7824 */ /* 0x000fe200078e00ff */
[----:B------:R-:W-:Y:S01]  /*9b70*/  SHF.R.S32.HI R0, RZ, 0x18, R0 ;  /* 0x00000018ff007819 */ /* 0x000fe20000011400 */
[----:B------:R-:W-:Y:S01]  /*9b80*/  IMAD.SHL.U32 R112, R95, 0x100, RZ ;  /* 0x000001005f707824 */ /* 0x000fe200078e00ff */
[----:B------:R-:W-:Y:S01]  /*9b90*/  SHF.R.S32.HI R81, RZ, 0x18, R81 ;  /* 0x00000018ff517819 */ /* 0x000fe20000011451 */
[----:B------:R-:W-:Y:S01]  /*9ba0*/  BSSY.RECONVERGENT B0, `(.L_x_119) ;  /* 0x0000121000007945 */ /* 0x000fe20003800200 */
[----:B------:R-:W-:Y:S01]  /*9bb0*/  SHF.R.S32.HI R2, RZ, 0x18, R100 ;  /* 0x00000018ff027819 */ /* 0x000fe20000011464 */
[----:B------:R-:W1:Y:S01]  /*9bc0*/  LDTM.x64 R4, tmem[UR4+0xc0] ;  /* 0x0000c004000479ee */ /* 0x000e620008340000 */
[----:B------:R-:W-:Y:S01]  /*9bd0*/  NOP ;  /* 0x0000000000007918 */ /* 0x000fe20000000000 */
[----:B------:R-:W-:Y:S02]  /*9be0*/  SHF.R.S32.HI R84, RZ, 0x18, R101 ;  /* 0x00000018ff547819 */ /* 0x000fe40000011465 */
[----:B------:R-:W-:Y:S02]  /*9bf0*/  SHF.R.S32.HI R85, RZ, 0x18, R102 ;  /* 0x00000018ff557819 */ /* 0x000fe40000011466 */
[----:B------:R-:W-:Y:S02]  /*9c00*/  SHF.R.S32.HI R86, RZ, 0x18, R103 ;  /* 0x00000018ff567819 */ /* 0x000fe40000011467 */
[----:B------:R-:W-:Y:S02]  /*9c10*/  SHF.R.S32.HI R87, RZ, 0x18, R88 ;  /* 0x00000018ff577819 */ /* 0x000fe40000011458 */
[----:B------:R-:W-:Y:S02]  /*9c20*/  R2UR UR5, R108 ;  /* 0x000000006c0572ca */ /* 0x000fe400000e0000 */
[C---:B------:R-:W-:Y:S02]  /*9c30*/  PRMT R143, R101.reuse, 0x8880, RZ ;  /* 0x00008880658f7816 */ /* 0x040fe400000000ff */
[----:B------:R-:W-:Y:S02]  /*9c40*/  SHF.L.U32 R83, R101, 0x10, RZ ;  /* 0x0000001065537819 */ /* 0x000fe400000006ff */
[----:B------:R-:W-:Y:S02]  /*9c50*/  PRMT R141, R102, 0x8880, RZ ;  /* 0x00008880668d7816 */ /* 0x000fe400000000ff */
[----:B------:R-:W-:Y:S02]  /*9c60*/  SHF.R.S32.HI R83, RZ, 0x18, R83 ;  /* 0x00000018ff537819 */ /* 0x000fe40000011453 */
[C---:B------:R-:W-:Y:S02]  /*9c70*/  PRMT R138, R103.reuse, 0x8880, RZ ;  /* 0x00008880678a7816 */ /* 0x040fe400000000ff */
[----:B------:R-:W-:Y:S01]  /*9c80*/  SHF.L.U32 R137, R103, 0x10, RZ ;  /* 0x0000001067897819 */ /* 0x000fe200000006ff */
[----:B------:R-:W-:Y:S01]  /*9c90*/  UIADD3 UR5, UPT, UPT, UR5, 0xb0, URZ ;  /* 0x000000b005057890 */ /* 0x000fe2000fffe0ff */
[----:B-1----:R-:W-:Y:S01]  /*9ca0*/  IMAD R4, R78, R4, RZ ;  /* 0x000000044e047224 */ /* 0x002fe200078e02ff */
[----:B------:R-:W-:Y:S01]  /*9cb0*/  PRMT R135, R88, 0x8880, RZ ;  /* 0x0000888058877816 */ /* 0x000fe200000000ff */
[C---:B------:R-:W-:Y:S01]  /*9cc0*/  IMAD R5, R78.reuse, R5, RZ ;  /* 0x000000054e057224 */ /* 0x040fe200078e02ff */
[----:B------:R-:W-:Y:S01]  /*9cd0*/  UPRMT UR5, UR37, 0x654, UR5 ;  /* 0x0000065425057896 */ /* 0x000fe20008000005 */
[----:B------:R-:W-:Y:S01]  /*9ce0*/  IMAD R4, R3, R82, R4 ;  /* 0x0000005203047224 */ /* 0x000fe200078e0204 */
[C---:B------:R-:W-:Y:S01]  /*9cf0*/  PRMT R132, R89.reuse, 0x8880, RZ ;  /* 0x0000888059847816 */ /* 0x040fe200000000ff */
[----:B------:R-:W-:Y:S01]  /*9d00*/  IMAD R6, R78, R6, RZ ;  /* 0x000000064e067224 */ /* 0x000fe200078e02ff */
[----:B------:R-:W-:Y:S01]  /*9d10*/  SHF.L.U32 R131, R89, 0x10, RZ ;  /* 0x0000001059837819 */ /* 0x000fe200000006ff */
[----:B------:R-:W-:Y:S01]  /*9d20*/  IMAD R5, R0, R82, R5 ;  /* 0x0000005200057224 */ /* 0x000fe200078e0205 */
[----:B------:R-:W-:Y:S01]  /*9d30*/  PRMT R129, R90, 0x8880, RZ ;  /* 0x000088805a817816 */ /* 0x000fe200000000ff */
[----:B------:R-:W-:Y:S01]  /*9d40*/  IMAD R0, R78, R16, RZ ;  /* 0x000000104e007224 */ /* 0x000fe200078e02ff */
[----:B------:R-:W-:Y:S01]  /*9d50*/  SHF.L.U32 R128, R90, 0x10, RZ ;  /* 0x000000105a807819 */ /* 0x000fe200000006ff */
[C---:B------:R-:W-:Y:S01]  /*9d60*/  IMAD R7, R78.reuse, R7, RZ ;  /* 0x000000074e077224 */ /* 0x040fe200078e02ff */
[----:B------:R-:W-:Y:S01]  /*9d70*/  SYNCS.ARRIVE.TRANS64.RED.A1T0 RZ, [UR5], RZ ;  /* 0x000000ffffff79a7 */ /* 0x000fe20008100405 */
[C---:B------:R-:W-:Y:S01]  /*9d80*/  IMAD R16, R78.reuse, R20, RZ ;  /* 0x000000144e107224 */ /* 0x040fe200078e02ff */
[C---:B------:R-:W-:Y:S01]  /*9d90*/  PRMT R126, R91.reuse, 0x8880, RZ ;  /* 0x000088805b7e7816 */ /* 0x040fe200000000ff */
[C---:B------:R-:W-:Y:S01]  /*9da0*/  IMAD R20, R78.reuse, R24, RZ ;  /* 0x000000184e147224 */ /* 0x040fe200078e02ff */
[----:B------:R-:W-:Y:S01]  /*9db0*/  SHF.L.U32 R125, R91, 0x10, RZ ;  /* 0x000000105b7d7819 */ /* 0x000fe200000006ff */
[----:B------:R-:W-:Y:S01]  /*9dc0*/  IMAD R6, R81, R82, R6 ;  /* 0x0000005251067224 */ /* 0x000fe200078e0206 */
[----:B------:R-:W-:Y:S01]  /*9dd0*/  MOV R81, R143 ;  /* 0x0000008f00517202 */ /* 0x000fe20000000f00 */
[----:B------:R-:W-:Y:S01]  /*9de0*/  IMAD R24, R78, R28, RZ ;  /* 0x0000001c4e187224 */ /* 0x000fe200078e02ff */
[----:B------:R-:W-:Y:S01]  /*9df0*/  PRMT R123, R92, 0x8880, RZ ;  /* 0x000088805c7b7816 */ /* 0x000fe200000000ff */
[----:B------:R-:W-:Y:S01]  /*9e00*/  IMAD R28, R78, R32, RZ ;  /* 0x000000204e1c7224 */ /* 0x000fe200078e02ff */
[----:B------:R-:W-:Y:S01]  /*9e10*/  SHF.L.U32 R122, R92, 0x10, RZ ;  /* 0x000000105c7a7819 */ /* 0x000fe200000006ff */
[----:B------:R-:W-:Y:S01]  /*9e20*/  IMAD R7, R2, R82, R7 ;  /* 0x0000005202077224 */ /* 0x000fe200078e0207 */
[----:B------:R-:W-:Y:S01]  /*9e30*/  PRMT R120, R93, 0x8880, RZ ;  /* 0x000088805d787816 */ /* 0x000fe200000000ff */
[----:B------:R-:W-:Y:S01]  /*9e40*/  IMAD R32, R78, R36, RZ ;  /* 0x000000244e207224 */ /* 0x000fe200078e02ff */
[----:B------:R-:W-:Y:S01]  /*9e50*/  PRMT R117, R94, 0x8880, RZ ;  /* 0x000088805e757816 */ /* 0x000fe200000000ff */
[----:B------:R-:W-:Y:S01]  /*9e60*/  IMAD R2, R78, R17, RZ ;  /* 0x000000114e027224 */ /* 0x000fe200078e02ff */
[----:B------:R-:W-:Y:S01]  /*9e70*/  SHF.L.U32 R116, R94, 0x10, RZ ;  /* 0x000000105e747819 */ /* 0x000fe200000006ff */
[----:B------:R-:W-:Y:S01]  /*9e80*/  IMAD R36, R78, R40, RZ ;  /* 0x000000284e247224 */ /* 0x000fe200078e02ff */
[----:B------:R-:W-:Y:S01]  /*9e90*/  SHF.L.U32 R115, R94, 0x8, RZ ;  /* 0x000000085e737819 */ /* 0x000fe200000006ff */
[C---:B------:R-:W-:Y:S01]  /*9ea0*/  IMAD R17, R78.reuse, R21, RZ ;  /* 0x000000154e117224 */ /* 0x040fe200078e02ff */
[C---:B------:R-:W-:Y:S01]  /*9eb0*/  PRMT R114, R95.reuse, 0x8880, RZ ;  /* 0x000088805f727816 */ /* 0x040fe200000000ff */
[C---:B------:R-:W-:Y:S01]  /*9ec0*/  IMAD R40, R78.reuse, R44, RZ ;  /* 0x0000002c4e287224 */ /* 0x040fe200078e02ff */
[----:B------:R-:W-:Y:S01]  /*9ed0*/  SHF.L.U32 R113, R95, 0x10, RZ ;  /* 0x000000105f717819 */ /* 0x000fe200000006ff */
[----:B------:R-:W-:Y:S01]  /*9ee0*/  IMAD R21, R78, R25, RZ ;  /* 0x000000194e157224 */ /* 0x000fe200078e02ff */
[----:B------:R-:W-:Y:S01]  /*9ef0*/  PRMT R111, R96, 0x8880, RZ ;  /* 0x00008880606f7816 */ /* 0x000fe200000000ff */
        /* <DEDUP_REMOVED lines=8> */
[C---:B------:R-:W-:Y:S01]  /*9f80*/  IMAD R52, R78.reuse, R56, RZ ;  /* 0x000000384e347224 */ /* 0x040fe200078e02ff */
[----:B------:R-:W-:Y:S01]  /*9f90*/  SHF.L.U32 R142, R101, 0x8, RZ ;  /* 0x00000008658e7819 */ /* 0x000fe200000006ff */
[C---:B------:R-:W-:Y:S01]  /*9fa0*/  IMAD R8, R78.reuse, R8, RZ ;  /* 0x000000084e087224 */ /* 0x040fe200078e02ff */
[C---:B------:R-:W-:Y:S01]  /*9fb0*/  SHF.L.U32 R101, R99.reuse, 0x10, RZ ;  /* 0x0000001063657819 */ /* 0x040fe200000006ff */
[----:B------:R-:W-:Y:S01]  /*9fc0*/  IMAD R33, R78, R37, RZ ;  /* 0x000000254e217224 */ /* 0x000fe200078e02ff */
[----:B------:R-:W-:Y:S01]  /*9fd0*/  SHF.L.U32 R139, R102, 0x8, RZ ;  /* 0x00000008668b7819 */ /* 0x000fe200000006ff */
[C---:B------:R-:W-:Y:S01]  /*9fe0*/  IMAD R56, R78.reuse, R60, RZ ;  /* 0x0000003c4e387224 */ /* 0x040fe200078e02ff */
[----:B------:R-:W-:Y:S01]  /*9ff0*/  PRMT R102, R99, 0x8880, RZ ;  /* 0x0000888063667816 */ /* 0x000fe200000000ff */
[C---:B------:R-:W-:Y:S01]  /*a000*/  IMAD R37, R78.reuse, R41, RZ ;  /* 0x000000294e257224 */ /* 0x040fe200078e02ff */
[----:B------:R-:W-:Y:S01]  /*a010*/  SHF.L.U32 R136, R103, 0x8, RZ ;  /* 0x0000000867887819 */ /* 0x000fe200000006ff */
[C---:B------:R-:W-:Y:S01]  /*a020*/  IMAD R60, R78.reuse, R64, RZ ;  /* 0x000000404e3c7224 */ /* 0x040fe200078e02ff */
[----:B------:R-:W-:Y:S01]  /*a030*/  I2IP.S8.S32.SAT R64, R7, R6, RZ ;  /* 0x0000000607407239 */ /* 0x000fe200000014ff */
[C---:B------:R-:W-:Y:S01]  /*a040*/  IMAD R9, R78.reuse, R9, RZ ;  /* 0x000000094e097224 */ /* 0x040fe200078e02ff */
[----:B------:R-:W-:Y:S01]  /*a050*/  SHF.R.S32.HI R6, RZ, 0x18, R140 ;  /* 0x00000018ff067819 */ /* 0x000fe2000001148c */
[C---:B------:R-:W-:Y:S01]  /*a060*/  IMAD R41, R78.reuse, R45, RZ ;  /* 0x0000002d4e297224 */ /* 0x040fe200078e02ff */
[----:B------:R-:W-:Y:S01]  /*a070*/  SHF.R.S32.HI R7, RZ, 0x18, R142 ;  /* 0x00000018ff077819 */ /* 0x000fe2000001148e */
[----:B------:R-:W-:Y:S01]  /*a080*/  IMAD R45, R78, R49, RZ ;  /* 0x000000314e2d7224 */ /* 0x000fe200078e02ff */
[----:B------:R-:W-:Y:S01]  /*a090*/  SHF.L.U32 R133, R88, 0x8, RZ ;  /* 0x0000000858857819 */ /* 0x000fe200000006ff */
[C---:B------:R-:W-:Y:S01]  /*a0a0*/  IMAD R10, R78.reuse, R10, RZ ;  /* 0x0000000a4e0a7224 */ /* 0x040fe200078e02ff */
[----:B------:R-:W-:Y:S01]  /*a0b0*/  SHF.R.S32.HI R88, RZ, 0x18, R89 ;  /* 0x00000018ff587819 */ /* 0x000fe20000011459 */
[C---:B------:R-:W-:Y:S01]  /*a0c0*/  IMAD R49, R78.reuse, R53, RZ ;  /* 0x000000354e317224 */ /* 0x040fe200078e02ff */
[----:B------:R-:W-:Y:S01]  /*a0d0*/  SHF.L.U32 R130, R89, 0x8, RZ ;  /* 0x0000000859827819 */ /* 0x000fe200000006ff */
[-C--:B------:R-:W-:Y:S01]  /*a0e0*/  IMAD R8, R81, R82.reuse, R8 ;  /* 0x0000005251087224 */ /* 0x080fe200078e0208 */
[----:B------:R-:W-:Y:S01]  /*a0f0*/  SHF.R.S32.HI R81, RZ, 0x18, R139 ;  /* 0x00000018ff517819 */ /* 0x000fe2000001148b */
[C---:B------:R-:W-:Y:S01]  /*a100*/  IMAD R53, R78.reuse, R57, RZ ;  /* 0x000000394e357224 */ /* 0x040fe200078e02ff */
[----:B------:R-:W-:Y:S01]  /*a110*/  SHF.R.S32.HI R89, RZ, 0x18, R90 ;  /* 0x00000018ff597819 */ /* 0x000fe2000001145a */
[C---:B------:R-:W-:Y:S01]  /*a120*/  IMAD R11, R78.reuse, R11, RZ ;  /* 0x0000000b4e0b7224 */ /* 0x040fe200078e02ff */
[----:B------:R-:W-:Y:S01]  /*a130*/  SHF.R.S32.HI R90, RZ, 0x18, R91 ;  /* 0x00000018ff5a7819 */ /* 0x000fe2000001145b */
[C---:B------:R-:W-:Y:S01]  /*a140*/  IMAD R57, R78.reuse, R61, RZ ;  /* 0x0000003d4e397224 */ /* 0x040fe200078e02ff */
[----:B------:R-:W-:Y:S01]  /*a150*/  SHF.L.U32 R124, R91, 0x8, RZ ;  /* 0x000000085b7c7819 */ /* 0x000fe200000006ff */
[----:B------:R-:W-:Y:S01]  /*a160*/  IMAD R9, R83, R82, R9 ;  /* 0x0000005253097224 */ /* 0x000fe200078e0209 */
[----:B------:R-:W-:Y:S01]  /*a170*/  SHF.R.S32.HI R91, RZ, 0x18, R92 ;  /* 0x00000018ff5b7819 */ /* 0x000fe2000001145c */
[----:B------:R-:W-:Y:S01]  /*a180*/  IMAD R61, R78, R65, RZ ;  /* 0x000000414e3d7224 */ /* 0x000fe200078e02ff */
[----:B------:R-:W-:Y:S01]  /*a190*/  SHF.L.U32 R121, R92, 0x8, RZ ;  /* 0x000000085c797819 */ /* 0x000fe200000006ff */
[C---:B------:R-:W-:Y:S01]  /*a1a0*/  IMAD R12, R78.reuse, R12, RZ ;  /* 0x0000000c4e0c7224 */ /* 0x040fe200078e02ff */
[----:B------:R-:W-:Y:S01]  /*a1b0*/  SHF.R.S32.HI R92, RZ, 0x18, R93 ;  /* 0x00000018ff5c7819 */ /* 0x000fe2000001145d */
[----:B------:R-:W-:Y:S01]  /*a1c0*/  IMAD.MOV.U32 R65, RZ, RZ, R141 ;  /* 0x000000ffff417224 */ /* 0x000fe200078e008d */
[----:B------:R-:W-:Y:S01]  /*a1d0*/  SHF.L.U32 R118, R93, 0x8, RZ ;  /* 0x000000085d767819 */ /* 0x000fe200000006ff */
[----:B------:R-:W-:Y:S01]  /*a1e0*/  IMAD R10, R7, R82, R10 ;  /* 0x00000052070a7224 */ /* 0x000fe200078e020a */
[----:B------:R-:W-:Y:S01]  /*a1f0*/  MOV R7, R138 ;  /* 0x0000008a00077202 */ /* 0x000fe20000000f00 */
[----:B------:R-:W-:Y:S01]  /*a200*/  IMAD R13, R78, R13, RZ ;  /* 0x0000000d4e0d7224 */ /* 0x000fe200078e02ff */
[----:B------:R-:W-:Y:S01]  /*a210*/  SHF.R.S32.HI R93, RZ, 0x18, R94 ;  /* 0x00000018ff5d7819 */ /* 0x000fe2000001145e */
[----:B------:R-:W-:Y:S01]  /*a220*/  IMAD R11, R84, R82, R11 ;  /* 0x00000052540b7224 */ /* 0x000fe200078e020b */
[----:B------:R-:W-:Y:S01]  /*a230*/  I2IP.S8.S32.SAT R84, R5, R4, R64 ;  /* 0x0000000405547239 */ /* 0x000fe20000001440 */
[C---:B------:R-:W-:Y:S01]  /*a240*/  IMAD R14, R78.reuse, R14, RZ ;  /* 0x0000000e4e0e7224 */ /* 0x040fe200078e02ff */
[----:B------:R-:W-:Y:S01]  /*a250*/  SHF.R.S32.HI R5, RZ, 0x18, R137 ;  /* 0x00000018ff057819 */ /* 0x000fe20000011489 */
[----:B------:R-:W-:Y:S01]  /*a260*/  IMAD R12, R65, R82, R12 ;  /* 0x00000052410c7224 */ /* 0x000fe200078e020c */
[----:B------:R-:W-:Y:S01]  /*a270*/  I2IP.S8.S32.SAT R10, R11, R10, RZ ;  /* 0x0000000a0b0a7239 */ /* 0x000fe200000014ff */
[----:B------:R-:W-:Y:S01]  /*a280*/  IMAD R15, R78, R15, RZ ;  /* 0x0000000f4e0f7224 */ /* 0x000fe200078e02ff */
[----:B------:R-:W-:Y:S01]  /*a290*/  SHF.R.S32.HI R94, RZ, 0x18, R95 ;  /* 0x00000018ff5e7819 */ /* 0x000fe2000001145f */
[-C--:B------:R-:W-:Y:S01]  /*a2a0*/  IMAD R13, R6, R82.reuse, R13 ;  /* 0x00000052060d7224 */ /* 0x080fe200078e020d */
[----:B------:R-:W-:Y:S01]  /*a2b0*/  SHF.R.S32.HI R6, RZ, 0x18, R134 ;  /* 0x00000018ff067819 */ /* 0x000fe20000011486 */
[-C--:B------:R-:W-:Y:S01]  /*a2c0*/  IMAD R14, R81, R82.reuse, R14 ;  /* 0x00000052510e7224 */ /* 0x080fe200078e020e */
        /* <DEDUP_REMOVED lines=10> */
[----:B------:R-:W-:Y:S01]  /*a370*/  MOV R5, R135 ;  /* 0x0000008700057202 */ /* 0x000fe20000000f00 */
[-C--:B------:R-:W-:Y:S01]  /*a380*/  IMAD R3, R4, R82.reuse, R3 ;  /* 0x0000005204037224 */ /* 0x080fe200078e0203 */
[----:B------:R-:W-:Y:S01]  /*a390*/  SHF.R.S32.HI R4, RZ, 0x18, R131 ;  /* 0x00000018ff047819 */ /* 0x000fe20000011483 */
[----:B------:R-:W-:Y:S01]  /*a3a0*/  IMAD R19, R86, R82, R19 ;  /* 0x0000005256137224 */ /* 0x000fe200078e0213 */
[----:B------:R-:W-:Y:S01]  /*a3b0*/  I2IP.S8.S32.SAT R86, R13, R12, R14 ;  /* 0x0000000c0d567239 */ /* 0x000fe2000000140e */
[----:B------:R-:W-:Y:S01]  /*a3c0*/  IMAD R18, R78, R22, RZ ;  /* 0x000000164e127224 */ /* 0x000fe200078e02ff */
[----:B------:R-:W-:Y:S01]  /*a3d0*/  SHF.L.U32 R109, R96, 0x8, RZ ;  /* 0x00000008606d7819 */ /* 0x000fe200000006ff */
[----:B------:R-:W-:Y:S01]  /*a3e0*/  IMAD R16, R5, R82, R16 ;  /* 0x0000005205107224 */ /* 0x000fe200078e0210 */
[----:B------:R-:W-:Y:S01]  /*a3f0*/  I2IP.S8.S32.SAT R19, R19, R3, RZ ;  /* 0x0000000313137239 */ /* 0x000fe200000014ff */
[----:B------:R-:W-:Y:S01]  /*a400*/  IMAD R23, R78, R23, RZ ;  /* 0x000000174e177224 */ /* 0x000fe200078e02ff */
[----:B------:R-:W-:Y:S01]  /*a410*/  MOV R3, R132 ;  /* 0x0000008400037202 */ /* 0x000fe20000000f00 */
[-C--:B------:R-:W-:Y:S01]  /*a420*/  IMAD R17, R6, R82.reuse, R17 ;  /* 0x0000005206117224 */ /* 0x080fe200078e0211 */
[----:B------:R-:W-:Y:S01]  /*a430*/  MOV R5, R129 ;  /* 0x0000008100057202 */ /* 0x000fe20000000f00 */
[-C--:B------:R-:W-:Y:S01]  /*a440*/  IMAD R18, R7, R82.reuse, R18 ;  /* 0x0000005207127224 */ /* 0x080fe200078e0212 */
[----:B------:R-:W-:Y:S01]  /*a450*/  SHF.R.S32.HI R7, RZ, 0x18, R127 ;  /* 0x00000018ff077819 */ /* 0x000fe2000001147f */
[----:B------:R-:W-:Y:S01]  /*a460*/  IMAD R23, R87, R82, R23 ;  /* 0x0000005257177224 */ /* 0x000fe200078e0217 */
[----:B------:R-:W-:Y:S01]  /*a470*/  I2IP.S8.S32.SAT R87, R2, R0, R19 ;  /* 0x0000000002577239 */ /* 0x000fe20000001413 */
[----:B------:R-:W-:Y:S01]  /*a480*/  IMAD R20, R3, R82, R20 ;  /* 0x0000005203147224 */ /* 0x000fe200078e0214 */
[----:B------:R-:W-:Y:S01]  /*a490*/  SHF.R.S32.HI R3, RZ, 0x18, R130 ;  /* 0x00000018ff037819 */ /* 0x000fe20000011482 */
[C---:B------:R-:W-:Y:S01]  /*a4a0*/  IMAD R22, R78.reuse, R26, RZ ;  /* 0x0000001a4e167224 */ /* 0x040fe200078e02ff */
[----:B------:R-:W-:Y:S01]  /*a4b0*/  I2IP.S8.S32.SAT R18, R23, R18, RZ ;  /* 0x0000001217127239 */ /* 0x000fe200000014ff */
[----:B------:R-:W-:Y:S01]  /*a4c0*/  IMAD R27, R78, R27, RZ ;  /* 0x0000001b4e1b7224 */ /* 0x000fe200078e02ff */
[----:B------:R1:W-:Y:S01]  /*a4d0*/  STS.128 [R153+UR49+0xa200], R84 ;  /* 0x00a2005499007988 */ /* 0x0003e20008000c31 */
[----:B------:R-:W-:Y:S01]  /*a4e0*/  IMAD R21, R4, R82, R21 ;  /* 0x0000005204157224 */ /* 0x000fe200078e0215 */
[----:B------:R-:W-:Y:S01]  /*a4f0*/  I2IP.S8.S32.SAT R16, R17, R16, R18 ;  /* 0x0000001011107239 */ /* 0x000fe20000001412 */
[-C--:B------:R-:W-:Y:S01]  /*a500*/  IMAD R22, R3, R82.reuse, R22 ;  /* 0x0000005203167224 */ /* 0x080fe200078e0216 */
[----:B------:R-:W-:Y:S01]  /*a510*/  SHF.R.S32.HI R0, RZ, 0x18, R128 ;  /* 0x00000018ff007819 */ /* 0x000fe20000011480 */
[----:B------:R-:W-:Y:S01]  /*a520*/  IMAD R27, R88, R82, R27 ;  /* 0x00000052581b7224 */ /* 0x000fe200078e021b */
[----:B------:R-:W-:Y:S01]  /*a530*/  SHF.R.S32.HI R96, RZ, 0x18, R97 ;  /* 0x00000018ff607819 */ /* 0x000fe20000011461 */
[C---:B------:R-:W-:Y:S01]  /*a540*/  IMAD R26, R78.reuse, R30, RZ ;  /* 0x0000001e4e1a7224 */ /* 0x040fe200078e02ff */
[----:B------:R-:W-:Y:S01]  /*a550*/  SHF.L.U32 R106, R97, 0x8, RZ ;  /* 0x00000008616a7819 */ /* 0x000fe200000006ff */
[----:B------:R-:W-:Y:S01]  /*a560*/  IMAD R24, R5, R82, R24 ;  /* 0x0000005205187224 */ /* 0x000fe200078e0218 */
[----:B------:R-:W-:Y:S01]  /*a570*/  I2IP.S8.S32.SAT R17, R27, R22, RZ ;  /* 0x000000161b117239 */ /* 0x000fe200000014ff */
[----:B------:R-:W-:Y:S01]  /*a580*/  IMAD R31, R78, R31, RZ ;  /* 0x0000001f4e1f7224 */ /* 0x000fe200078e02ff */
[----:B------:R-:W-:Y:S01]  /*a590*/  SHF.R.S32.HI R5, RZ, 0x18, R124 ;  /* 0x00000018ff057819 */ /* 0x000fe2000001147c */
[----:B------:R-:W-:Y:S01]  /*a5a0*/  IMAD R25, R0, R82, R25 ;  /* 0x0000005200197224 */ /* 0x000fe200078e0219 */
[----:B------:R-:W-:Y:S01]  /*a5b0*/  I2IP.S8.S32.SAT R17, R21, R20, R17 ;  /* 0x0000001415117239 */ /* 0x000fe20000001411 */
[-C--:B------:R-:W-:Y:S01]  /*a5c0*/  IMAD R26, R7, R82.reuse, R26 ;  /* 0x00000052071a7224 */ /* 0x080fe200078e021a */
[----:B------:R-:W-:Y:S01]  /*a5d0*/  SHF.R.S32.HI R0, RZ, 0x18, R125 ;  /* 0x00000018ff007819 */ /* 0x000fe2000001147d */
[----:B------:R-:W-:Y:S01]  /*a5e0*/  IMAD.MOV.U32 R3, RZ, RZ, R126 ;  /* 0x000000ffff037224 */ /* 0x000fe200078e007e */
[----:B------:R-:W-:Y:S01]  /*a5f0*/  SHF.R.S32.HI R7, RZ, 0x18, R118 ;  /* 0x00000018ff077819 */ /* 0x000fe20000011476 */
[----:B------:R-:W-:Y:S01]  /*a600*/  IMAD R31, R89, R82, R31 ;  /* 0x00000052591f7224 */ /* 0x000fe200078e021f */
[----:B------:R-:W-:Y:S01]  /*a610*/  SHF.R.S32.HI R97, RZ, 0x18, R98 ;  /* 0x00000018ff617819 */ /* 0x000fe20000011462 */
[----:B------:R-:W-:Y:S01]  /*a620*/  IMAD R30, R78, R34, RZ ;  /* 0x000000224e1e7224 */ /* 0x000fe200078e02ff */
[----:B------:R-:W-:Y:S01]  /*a630*/  SHF.L.U32 R103, R98, 0x8, RZ ;  /* 0x0000000862677819 */ /* 0x000fe200000006ff */
[----:B------:R-:W-:Y:S01]  /*a640*/  IMAD R28, R3, R82, R28 ;  /* 0x00000052031c7224 */ /* 0x000fe200078e021c */
[----:B------:R-:W-:Y:S01]  /*a650*/  I2IP.S8.S32.SAT R18, R31, R26, RZ ;  /* 0x0000001a1f127239 */ /* 0x000fe200000014ff */
[----:B------:R-:W-:Y:S01]  /*a660*/  IMAD R35, R78, R35, RZ ;  /* 0x000000234e237224 */ /* 0x000fe200078e02ff */
[----:B------:R-:W-:Y:S01]  /*a670*/  MOV R3, R123 ;  /* 0x0000007b00037202 */ /* 0x000fe20000000f00 */
[----:B------:R-:W-:Y:S01]  /*a680*/  IMAD R29, R0, R82, R29 ;  /* 0x00000052001d7224 */ /* 0x000fe200078e021d */
[----:B------:R-:W-:Y:S01]  /*a690*/  I2IP.S8.S32.SAT R18, R25, R24, R18 ;  /* 0x0000001819127239 */ /* 0x000fe20000001412 */
[-C--:B------:R-:W-:Y:S01]  /*a6a0*/  IMAD R30, R5, R82.reuse, R30 ;  /* 0x00000052051e7224 */ /* 0x080fe200078e021e */
[----:B------:R-:W-:Y:S01]  /*a6b0*/  SHF.R.S32.HI R0, RZ, 0x18, R122 ;  /* 0x00000018ff007819 */ /* 0x000fe2000001147a */
[----:B------:R-:W-:Y:S01]  /*a6c0*/  IMAD R35, R90, R82, R35 ;  /* 0x000000525a237224 */ /* 0x000fe200078e0223 */
[----:B------:R-:W-:Y:S01]  /*a6d0*/  MOV R5, R120 ;  /* 0x0000007800057202 */ /* 0x000fe20000000f00 */
[----:B------:R-:W-:Y:S01]  /*a6e0*/  IMAD R32, R3, R82, R32 ;  /* 0x0000005203207224 */ /* 0x000fe200078e0220 */
[----:B------:R-:W-:Y:S01]  /*a6f0*/  SHF.R.S32.HI R3, RZ, 0x18, R121 ;  /* 0x00000018ff037819 */ /* 0x000fe20000011479 */
[C---:B------:R-:W-:Y:S01]  /*a700*/  IMAD R34, R78.reuse, R38, RZ ;  /* 0x000000264e227224 */ /* 0x040fe200078e02ff */
[----:B------:R-:W-:Y:S01]  /*a710*/  I2IP.S8.S32.SAT R19, R35, R30, RZ ;  /* 0x0000001e23137239 */ /* 0x000fe200000014ff */
[----:B------:R-:W-:Y:S01]  /*a720*/  IMAD R39, R78, R39, RZ ;  /* 0x000000274e277224 */ /* 0x000fe200078e02ff */
[----:B------:R-:W-:Y:S01]  /*a730*/  SHF.R.S32.HI R98, RZ, 0x18, R99 ;  /* 0x00000018ff627819 */ /* 0x000fe20000011463 */
[----:B------:R-:W-:Y:S01]  /*a740*/  IMAD R33, R0, R82, R33 ;  /* 0x0000005200217224 */ /* 0x000fe200078e0221 */
[----:B------:R-:W-:Y:S01]  /*a750*/  I2IP.S8.S32.SAT R19, R29, R28, R19 ;  /* 0x0000001c1d137239 */ /* 0x000fe20000001413 */
[-C--:B------:R-:W-:Y:S01]  /*a760*/  IMAD R34, R3, R82.reuse, R34 ;  /* 0x0000005203227224 */ /* 0x080fe200078e0222 */
[----:B------:R-:W-:Y:S01]  /*a770*/  SHF.R.S32.HI R0, RZ, 0x18, R119 ;  /* 0x00000018ff007819 */ /* 0x000fe20000011477 */
[----:B------:R-:W-:Y:S01]  /*a780*/  IMAD R39, R91, R82, R39 ;  /* 0x000000525b277224 */ /* 0x000fe200078e0227 */
[----:B------:R-:W-:Y:S01]  /*a790*/  MOV R3, R117 ;  /* 0x0000007500037202 */ /* 0x000fe20000000f00 */
[C---:B------:R-:W-:Y:S01]  /*a7a0*/  IMAD R38, R78.reuse, R42, RZ ;  /* 0x0000002a4e267224 */ /* 0x040fe200078e02ff */
[----:B------:R1:W-:Y:S01]  /*a7b0*/  STS.128 [R172+0xa200], R16 ;  /* 0x00a20010ac007388 */ /* 0x0003e20000000c00 */
        /* <DEDUP_REMOVED lines=8> */
[-C--:B------:R-:W-:Y:S01]  /*a840*/  IMAD R43, R92, R82.reuse, R43 ;  /* 0x000000525c2b7224 */ /* 0x080fe200078e022b */
[----:B------:R-:W-:Y:S01]  /*a850*/  SHF.R.S32.HI R7, RZ, 0x18, R112 ;  /* 0x00000018ff077819 */ /* 0x000fe20000011470 */
[----:B------:R-:W-:Y:S01]  /*a860*/  IMAD R40, R3, R82, R40 ;  /* 0x0000005203287224 */ /* 0x000fe200078e0228 */
[----:B------:R-:W-:Y:S01]  /*a870*/  SHF.R.S32.HI R3, RZ, 0x18, R115 ;  /* 0x00000018ff037819 */ /* 0x000fe20000011473 */
[C---:B------:R-:W-:Y:S01]  /*a880*/  IMAD R42, R78.reuse, R46, RZ ;  /* 0x0000002e4e2a7224 */ /* 0x040fe200078e02ff */
[----:B------:R-:W-:Y:S01]  /*a890*/  I2IP.S8.S32.SAT R38, R43, R38, RZ ;  /* 0x000000262b267239 */ /* 0x000fe200000014ff */
[----:B------:R-:W-:Y:S01]  /*a8a0*/  IMAD R47, R78, R47, RZ ;  /* 0x0000002f4e2f7224 */ /* 0x000fe200078e02ff */
[----:B------:R-:W-:Y:S01]  /*a8b0*/  SHF.L.U32 R100, R99, 0x8, RZ ;  /* 0x0000000863647819 */ /* 0x000fe200000006ff */
[----:B------:R-:W-:Y:S01]  /*a8c0*/  IMAD R41, R0, R82, R41 ;  /* 0x0000005200297224 */ /* 0x000fe200078e0229 */
[----:B------:R-:W-:Y:S01]  /*a8d0*/  I2IP.S8.S32.SAT R33, R37, R36, R38 ;  /* 0x0000002425217239 */ /* 0x000fe20000001426 */
[-C--:B------:R-:W-:Y:S01]  /*a8e0*/  IMAD R42, R3, R82.reuse, R42 ;  /* 0x00000052032a7224 */ /* 0x080fe200078e022a */
[----:B------:R-:W-:Y:S01]  /*a8f0*/  SHF.R.S32.HI R0, RZ, 0x18, R113 ;  /* 0x00000018ff007819 */ /* 0x000fe20000011471 */
[----:B------:R-:W-:Y:S01]  /*a900*/  IMAD R47, R93, R82, R47 ;  /* 0x000000525d2f7224 */ /* 0x000fe200078e022f */
[----:B------:R-:W-:Y:S01]  /*a910*/  IADD3 R76, PT, PT, R76, 0x1, RZ ;  /* 0x000000014c4c7810 */ /* 0x000fe20007ffe0ff */
[C---:B------:R-:W-:Y:S02]  /*a920*/  IMAD R46, R78.reuse, R50, RZ ;  /* 0x000000324e2e7224 */ /* 0x040fe400078e02ff */
        /* <DEDUP_REMOVED lines=8> */
[----:B------:R-:W-:Y:S02]  /*a9b0*/  IMAD.MOV.U32 R3, RZ, RZ, R111 ;  /* 0x000000ffff037224 */ /* 0x000fe400078e006f */
[-C--:B------:R-:W-:Y:S02]  /*a9c0*/  IMAD R51, R94, R82.reuse, R51 ;  /* 0x000000525e337224 */ /* 0x080fe400078e0233 */
[----:B------:R-:W-:Y:S01]  /*a9d0*/  IMAD R48, R3, R82, R48 ;  /* 0x0000005203307224 */ /* 0x000fe200078e0230 */
[----:B------:R-:W-:Y:S01]  /*a9e0*/  SHF.R.S32.HI R3, RZ, 0x18, R109 ;  /* 0x00000018ff037819 */ /* 0x000fe2000001146d */
[C---:B------:R-:W-:Y:S01]  /*a9f0*/  IMAD R50, R78.reuse, R54, RZ ;  /* 0x000000364e327224 */ /* 0x040fe200078e02ff */
[----:B------:R-:W-:Y:S01]  /*aa00*/  I2IP.S8.S32.SAT R35, R51, R46, RZ ;  /* 0x0000002e33237239 */ /* 0x000fe200000014ff */
[----:B------:R-:W-:Y:S02]  /*aa10*/  IMAD R55, R78, R55, RZ ;  /* 0x000000374e377224 */ /* 0x000fe400078e02ff */
[----:B------:R-:W-:Y:S01]  /*aa20*/  IMAD R49, R0, R82, R49 ;  /* 0x0000005200317224 */ /* 0x000fe200078e0231 */
[----:B------:R-:W-:Y:S01]  /*aa30*/  I2IP.S8.S32.SAT R35, R45, R44, R35 ;  /* 0x0000002c2d237239 */ /* 0x000fe20000001423 */
[-C--:B------:R-:W-:Y:S01]  /*aa40*/  IMAD R50, R3, R82.reuse, R50 ;  /* 0x0000005203327224 */ /* 0x080fe200078e0232 */
[----:B------:R-:W-:Y:S01]  /*aa50*/  SHF.R.S32.HI R0, RZ, 0x18, R107 ;  /* 0x00000018ff007819 */ /* 0x000fe2000001146b */
[----:B------:R-:W-:Y:S01]  /*aa60*/  IMAD R55, R95, R82, R55 ;  /* 0x000000525f377224 */ /* 0x000fe200078e0237 */
[----:B------:R-:W-:Y:S01]  /*aa70*/  SHF.R.S32.HI R3, RZ, 0x18, R106 ;  /* 0x00000018ff037819 */ /* 0x000fe2000001146a */
        /* <DEDUP_REMOVED lines=11> */
[----:B------:R-:W-:Y:S01]  /*ab30*/  SHF.R.S32.HI R3, RZ, 0x18, R103 ;  /* 0x00000018ff037819 */ /* 0x000fe20000011467 */
[----:B------:R-:W-:Y:S02]  /*ab40*/  IMAD R58, R78, R62, RZ ;  /* 0x0000003e4e3a7224 */ /* 0x000fe400078e02ff */
[----:B------:R-:W-:Y:S01]  /*ab50*/  IMAD R56, R5, R82, R56 ;  /* 0x0000005205387224 */ /* 0x000fe200078e0238 */
[----:B------:R-:W-:Y:S01]  /*ab60*/  MOV R5, R102 ;  /* 0x0000006600057202 */ /* 0x000fe20000000f00 */
[----:B------:R-:W-:Y:S01]  /*ab70*/  IMAD R57, R0, R82, R57 ;  /* 0x0000005200397224 */ /* 0x000fe200078e0239 */
[----:B------:R-:W-:Y:S01]  /*ab80*/  SHF.R.S32.HI R0, RZ, 0x18, R101 ;  /* 0x00000018ff007819 */ /* 0x000fe20000011465 */
[C---:B------:R-:W-:Y:S01]  /*ab90*/  IMAD R63, R78.reuse, R63, RZ ;  /* 0x0000003f4e3f7224 */ /* 0x040fe200078e02ff */
[----:B------:R-:W-:Y:S01]  /*aba0*/  I2IP.S8.S32.SAT R54, R59, R54, RZ ;  /* 0x000000363b367239 */ /* 0x000fe200000014ff */
[-C--:B------:R-:W-:Y:S01]  /*abb0*/  IMAD R58, R3, R82.reuse, R58 ;  /* 0x00000052033a7224 */ /* 0x080fe200078e023a */
[----:B------:R-:W-:Y:S01]  /*abc0*/  SHF.R.S32.HI R3, RZ, 0x18, R100 ;  /* 0x00000018ff037819 */ /* 0x000fe20000011464 */
[----:B------:R-:W-:Y:S01]  /*abd0*/  IMAD R63, R97, R82, R63 ;  /* 0x00000052613f7224 */ /* 0x000fe200078e023f */
[----:B------:R-:W-:Y:S01]  /*abe0*/  I2IP.S8.S32.SAT R49, R53, R52, R54 ;  /* 0x0000003435317239 */ /* 0x000fe20000001436 */
        /* <DEDUP_REMOVED lines=28> */
.L_x_120:
[----:B------:R-:W-:Y:S05]  /*adb0*/  BSYNC.RECONVERGENT B0 ;  /* 0x0000000000007941 */ /* 0x000fea0003800200 */
.L_x_119:
[----:B------:R-:W-:Y:S01]  /*adc0*/  BAR.SYNC.DEFER_BLOCKING 0x1, 0x80 ;  /* 0x0042000000007b1d */ /* 0x000fe20000010000 */
[----:B------:R-:W-:Y:S01]  /*add0*/  ISETP.NE.AND P2, PT, R168, RZ, PT ;  /* 0x000000ffa800720c */ /* 0x000fe20003f45270 */
[----:B------:R-:W-:Y:S01]  /*ade0*/  IMAD.IADD R20, R75, 0x1, R150 ;  /* 0x000000014b147824 */ /* 0x000fe200078e0296 */
[----:B------:R-:W-:Y:S01]  /*adf0*/  ISETP.NE.AND P0, PT, R169, 0x2, PT ;  /* 0x00000002a900780c */ /* 0x000fe20003f05270 */
[----:B------:R-:W-:Y:S01]  /*ae00*/  IMAD.IADD R21, R77, 0x1, R152 ;  /* 0x000000014d157824 */ /* 0x000fe200078e0298 */
[----:B------:R-:W-:Y:S02]  /*ae10*/  ISETP.NE.AND P1, PT, R76, 0x2, PT ;  /* 0x000000024c00780c */ /* 0x000fe40003f25270 */
[----:B------:R-:W-:Y:S02]  /*ae20*/  SEL R0, RZ, 0x1, P0 ;  /* 0x00000001ff007807 */ /* 0x000fe40000000000 */
[----:B------:R-:W-:Y:S02]  /*ae30*/  SEL R3, RZ, 0x1, P1 ;  /* 0x00000001ff037807 */ /* 0x000fe40000800000 */
[----:B------:R-:W-:Y:S02]  /*ae40*/  LOP3.LUT R161, R161, R0, RZ, 0x3c, !PT ;  /* 0x00000000a1a17212 */ /* 0x000fe400078e3cff */
[----:B------:R-:W-:Y:S02]  /*ae50*/  LOP3.LUT R162, R162, R3, RZ, 0x3c, !PT ;  /* 0x00000003a2a27212 */ /* 0x000fe400078e3cff */
[----:B------:R-:W-:Y:S02]  /*ae60*/  @P2 R2UR UR36, R158 ;  /* 0x000000009e2422ca */ /* 0x000fe400000e0000 */
[----:B------:R-:W-:Y:S02]  /*ae70*/  SEL R169, R169, RZ, P0 ;  /* 0x000000ffa9a97207 */ /* 0x000fe40000000000 */
[----:B------:R-:W-:Y:S01]  /*ae80*/  SEL R76, R76, RZ, P1 ;  /* 0x000000ff4c4c7207 */ /* 0x000fe20000800000 */
[----:B------:R-:W-:Y:S10]  /*ae90*/  @P2 BRA `(.L_x_121) ;  /* 0xffffff9800a82947 */ /* 0x000ff4000383ffff */
[----:B------:R-:W-:Y:S05]  /*aea0*/  EXIT ;  /* 0x000000000000794d */ /* 0x000fea0003800000 */
.L_x_19:
[----:B--2---:R2:W1:Y:S02]  /*aeb0*/  SYNCS.PHASECHK.TRANS64.TRYWAIT P0, [R3+URZ+0xd0], R2 ;  /* 0x0000d002030075a7 */ /* 0x00446400080011ff */
[----:B-1----:R-:W-:Y:S05]  /*aec0*/  @!P0 NANOSLEEP.SYNCS 0x989680 ;  /* 0x009896800000895d */ /* 0x002fea0003900000 */
[----:B------:R-:W1:Y:S02]  /*aed0*/  @!P0 SYNCS.PHASECHK.TRANS64 P0, [R3+URZ+0xd0], R2 ;  /* 0x0000d002030085a7 */ /* 0x000e6400080010ff */
[----:B-1----:R-:W-:Y:S05]  /*aee0*/  @!P0 BRA `(.L_x_19) ;  /* 0xfffffffc00f08947 */ /* 0x002fea000383ffff */
[----:B------:R-:W-:Y:S05]  /*aef0*/  BRA `(.L_x_122) ;  /* 0xffffff6400a47947 */ /* 0x000fea000383ffff */
.L_x_22:
[----:B-1----:R-:W-:-:S07]  /*af00*/  MOV R2, UR33 ;  /* 0x0000002100027c02 */ /* 0x002fce0008000f00 */
.L_x_123:
[----:B-1----:R1:W2:Y:S02]  /*af10*/  SYNCS.PHASECHK.TRANS64.TRYWAIT P0, [R2+URZ+0x18], R5 ;  /* 0x00001805020075a7 */ /* 0x0022a400080011ff */
[----:B--2---:R-:W-:Y:S05]  /*af20*/  @!P0 NANOSLEEP.SYNCS 0x989680 ;  /* 0x009896800000895d */ /* 0x004fea0003900000 */
[----:B------:R-:W2:Y:S02]  /*af30*/  @!P0 SYNCS.PHASECHK.TRANS64 P0, [R2+URZ+0x18], R5 ;  /* 0x00001805020085a7 */ /* 0x000ea400080010ff */
[----:B--2---:R-:W-:Y:S05]  /*af40*/  @!P0 BRA `(.L_x_123) ;  /* 0xfffffffc00f08947 */ /* 0x004fea000383ffff */
[----:B------:R-:W-:Y:S05]  /*af50*/  BRA `(.L_x_21) ;  /* 0xffffff6400f47947 */ /* 0x000fea000383ffff */
.L_x_28:
[----:B-1----:R-:W-:-:S07]  /*af60*/  MOV R2, UR17 ;  /* 0x0000001100027c02 */ /* 0x002fce0008000f00 */
.L_x_124:
[----:B-1----:R1:W2:Y:S02]  /*af70*/  SYNCS.PHASECHK.TRANS64.TRYWAIT P0, [R2+URZ+0x18], R5 ;  /* 0x00001805020075a7 */ /* 0x0022a400080011ff */
[----:B--2---:R-:W-:Y:S05]  /*af80*/  @!P0 NANOSLEEP.SYNCS 0x989680 ;  /* 0x009896800000895d */ /* 0x004fea0003900000 */
[----:B------:R-:W2:Y:S02]  /*af90*/  @!P0 SYNCS.PHASECHK.TRANS64 P0, [R2+URZ+0x18], R5 ;  /* 0x00001805020085a7 */ /* 0x000ea400080010ff */
[----:B--2---:R-:W-:Y:S05]  /*afa0*/  @!P0 BRA `(.L_x_124) ;  /* 0xfffffffc00f08947 */ /* 0x004fea000383ffff */
[----:B------:R-:W-:Y:S05]  /*afb0*/  BRA `(.L_x_27) ;  /* 0xffffff68009c7947 */ /* 0x000fea000383ffff */
.L_x_32:
[----:B-1----:R1:W2:Y:S02]  /*afc0*/  SYNCS.PHASECHK.TRANS64.TRYWAIT P0, [R2+URZ+0x80], R3 ;  /* 0x00008003020075a7 */ /* 0x0022a400080011ff */
[----:B--2---:R-:W-:Y:S05]  /*afd0*/  @!P0 NANOSLEEP.SYNCS 0x989680 ;  /* 0x009896800000895d */ /* 0x004fea0003900000 */
[----:B------:R-:W2:Y:S02]  /*afe0*/  @!P0 SYNCS.PHASECHK.TRANS64 P0, [R2+URZ+0x80], R3 ;  /* 0x00008003020085a7 */ /* 0x000ea400080010ff */
[----:B--2---:R-:W-:Y:S05]  /*aff0*/  @!P0 BRA `(.L_x_32) ;  /* 0xfffffffc00f08947 */ /* 0x004fea000383ffff */
[----:B------:R-:W-:Y:S05]  /*b000*/  BRA `(.L_x_125) ;  /* 0xffffff6c002c7947 */ /* 0x000fea000383ffff */
.L_x_36:
[----:B----4-:R-:W-:-:S07]  /*b010*/  MOV R0, UR5 ;  /* 0x0000000500007c02 */ /* 0x010fce0008000f00 */
.L_x_126:
[----:B-1----:R1:W2:Y:S02]  /*b020*/  SYNCS.PHASECHK.TRANS64.TRYWAIT P0, [R0+URZ], R3 ;  /* 0x00000003000075a7 */ /* 0x0022a400080011ff */
[----:B--2---:R-:W-:Y:S05]  /*b030*/  @!P0 NANOSLEEP.SYNCS 0x989680 ;  /* 0x009896800000895d */ /* 0x004fea0003900000 */
[----:B------:R-:W2:Y:S02]  /*b040*/  @!P0 SYNCS.PHASECHK.TRANS64 P0, [R0+URZ], R3 ;  /* 0x00000003000085a7 */ /* 0x000ea400080010ff */
[----:B--2---:R-:W-:Y:S05]  /*b050*/  @!P0 BRA `(.L_x_126) ;  /* 0xfffffffc00f08947 */ /* 0x004fea000383ffff */
[----:B------:R-:W-:Y:S05]  /*b060*/  BRA `(.L_x_127) ;  /* 0xffffff70009c7947 */ /* 0x000fea000383ffff */
.L_x_37:
[----:B----4-:R-:W-:-:S07]  /*b070*/  MOV R0, UR5 ;  /* 0x0000000500007c02 */ /* 0x010fce0008000f00 */
.L_x_128:
[----:B-1----:R1:W2:Y:S02]  /*b080*/  SYNCS.PHASECHK.TRANS64.TRYWAIT P0, [R0+URZ], R3 ;  /* 0x00000003000075a7 */ /* 0x0022a400080011ff */
[----:B--2---:R-:W-:Y:S05]  /*b090*/  @!P0 NANOSLEEP.SYNCS 0x989680 ;  /* 0x009896800000895d */ /* 0x004fea0003900000 */
[----:B------:R-:W2:Y:S02]  /*b0a0*/  @!P0 SYNCS.PHASECHK.TRANS64 P0, [R0+URZ], R3 ;  /* 0x00000003000085a7 */ /* 0x000ea400080010ff */
[----:B--2---:R-:W-:Y:S05]  /*b0b0*/  @!P0 BRA `(.L_x_128) ;  /* 0xfffffffc00f08947 */ /* 0x004fea000383ffff */
[----:B------:R-:W-:Y:S05]  /*b0c0*/  BRA `(.L_x_129) ;  /* 0xffffff7000a87947 */ /* 0x000fea000383ffff */
.L_x_40:
[----:B-1----:R1:W2:Y:S02]  /*b0d0*/  SYNCS.PHASECHK.TRANS64.TRYWAIT P0, [R0+URZ+0xc0], R5 ;  /* 0x0000c005000075a7 */ /* 0x0022a400080011ff */
[----:B--2---:R-:W-:Y:S05]  /*b0e0*/  @!P0 NANOSLEEP.SYNCS 0x989680 ;  /* 0x009896800000895d */ /* 0x004fea0003900000 */
[----:B------:R-:W2:Y:S02]  /*b0f0*/  @!P0 SYNCS.PHASECHK.TRANS64 P0, [R0+URZ+0xc0], R5 ;  /* 0x0000c005000085a7 */ /* 0x000ea400080010ff */
[----:B--2---:R-:W-:Y:S05]  /*b100*/  @!P0 BRA `(.L_x_40) ;  /* 0xfffffffc00f08947 */ /* 0x004fea000383ffff */
[----:B------:R-:W-:Y:S05]  /*b110*/  BRA `(.L_x_130) ;  /* 0xffffff7400047947 */ /* 0x000fea000383ffff */
.L_x_41:
[----:B------:R-:W-:-:S07]  /*b120*/  MOV R0, UR5 ;  /* 0x0000000500007c02 */ /* 0x000fce0008000f00 */
.L_x_131:
[----:B-1----:R1:W2:Y:S02]  /*b130*/  SYNCS.PHASECHK.TRANS64.TRYWAIT P0, [R0+URZ+0x90], R5 ;  /* 0x00009005000075a7 */ /* 0x0022a400080011ff */
[----:B--2---:R-:W-:Y:S05]  /*b140*/  @!P0 NANOSLEEP.SYNCS 0x989680 ;  /* 0x009896800000895d */ /* 0x004fea0003900000 */
[----:B------:R-:W2:Y:S02]  /*b150*/  @!P0 SYNCS.PHASECHK.TRANS64 P0, [R0+URZ+0x90], R5 ;  /* 0x00009005000085a7 */ /* 0x000ea400080010ff */
[----:B--2---:R-:W-:Y:S05]  /*b160*/  @!P0 BRA `(.L_x_131) ;  /* 0xfffffffc00f08947 */ /* 0x004fea000383ffff */
[----:B------:R-:W-:Y:S05]  /*b170*/  BRA `(.L_x_132) ;  /* 0xffffff7400147947 */ /* 0x000fea000383ffff */
.L_x_42:
[----:B-1----:R1:W2:Y:S02]  /*b180*/  SYNCS.PHASECHK.TRANS64.TRYWAIT P1, [R0+URZ+0x80], R5 ;  /* 0x00008005000075a7 */ /* 0x0022a400080211ff */
[----:B--2---:R-:W-:Y:S05]  /*b190*/  @!P1 NANOSLEEP.SYNCS 0x989680 ;  /* 0x009896800000995d */ /* 0x004fea0003900000 */
[----:B------:R-:W2:Y:S02]  /*b1a0*/  @!P1 SYNCS.PHASECHK.TRANS64 P1, [R0+URZ+0x80], R5 ;  /* 0x00008005000095a7 */ /* 0x000ea400080210ff */
[----:B--2---:R-:W-:Y:S05]  /*b1b0*/  @!P1 BRA `(.L_x_42) ;  /* 0xfffffffc00f09947 */ /* 0x004fea000383ffff */
[----:B------:R-:W-:Y:S05]  /*b1c0*/  BRA `(.L_x_133) ;  /* 0xffffff7400447947 */ /* 0x000fea000383ffff */
.L_x_45:
[----:B------:R-:W-:-:S07]  /*b1d0*/  MOV R0, UR5 ;  /* 0x0000000500007c02 */ /* 0x000fce0008000f00 */
.L_x_134:
[----:B-1----:R1:W2:Y:S02]  /*b1e0*/  SYNCS.PHASECHK.TRANS64.TRYWAIT P0, [R0+URZ+0x90], R3 ;  /* 0x00009003000075a7 */ /* 0x0022a400080011ff */
[----:B--2---:R-:W-:Y:S05]  /*b1f0*/  @!P0 NANOSLEEP.SYNCS 0x989680 ;  /* 0x009896800000895d */ /* 0x004fea0003900000 */
[----:B------:R-:W2:Y:S02]  /*b200*/  @!P0 SYNCS.PHASECHK.TRANS64 P0, [R0+URZ+0x90], R3 ;  /* 0x00009003000085a7 */ /* 0x000ea400080010ff */
[----:B--2---:R-:W-:Y:S05]  /*b210*/  @!P0 BRA `(.L_x_134) ;  /* 0xfffffffc00f08947 */ /* 0x004fea000383ffff */
[----:B------:R-:W-:Y:S05]  /*b220*/  BRA `(.L_x_44) ;  /* 0xffffff7400987947 */ /* 0x000fea000383ffff */
.L_x_52:
[----:B-1----:R1:W2:Y:S02]  /*b230*/  SYNCS.PHASECHK.TRANS64.TRYWAIT P1, [R0+URZ+0x80], R5 ;  /* 0x00008005000075a7 */ /* 0x0022a400080211ff */
[----:B--2---:R-:W-:Y:S05]  /*b240*/  @!P1 NANOSLEEP.SYNCS 0x989680 ;  /* 0x009896800000995d */ /* 0x004fea0003900000 */
[----:B------:R-:W2:Y:S02]  /*b250*/  @!P1 SYNCS.PHASECHK.TRANS64 P1, [R0+URZ+0x80], R5 ;  /* 0x00008005000095a7 */ /* 0x000ea400080210ff */
[----:B--2---:R-:W-:Y:S05]  /*b260*/  @!P1 BRA `(.L_x_52) ;  /* 0xfffffffc00f09947 */ /* 0x004fea000383ffff */
[----:B------:R-:W-:Y:S05]  /*b270*/  BRA `(.L_x_135) ;  /* 0xffffff7800f07947 */ /* 0x000fea000383ffff */
.L_x_53:
[----:B------:R-:W-:-:S07]  /*b280*/  MOV R3, UR9 ;  /* 0x0000000900037c02 */ /* 0x000fce0008000f00 */
.L_x_136:
[----:B-1----:R1:W2:Y:S02]  /*b290*/  SYNCS.PHASECHK.TRANS64.TRYWAIT P0, [R3+URZ+0xb0], R0 ;  /* 0x0000b000030075a7 */ /* 0x0022a400080011ff */
[----:B--2---:R-:W-:Y:S05]  /*b2a0*/  @!P0 NANOSLEEP.SYNCS 0x989680 ;  /* 0x009896800000895d */ /* 0x004fea0003900000 */
[----:B------:R-:W2:Y:S02]  /*b2b0*/  @!P0 SYNCS.PHASECHK.TRANS64 P0, [R3+URZ+0xb0], R0 ;  /* 0x0000b000030085a7 */ /* 0x000ea400080010ff */
[----:B--2---:R-:W-:Y:S05]  /*b2c0*/  @!P0 BRA `(.L_x_136) ;  /* 0xfffffffc00f08947 */ /* 0x004fea000383ffff */
[----:B------:R-:W-:Y:S05]  /*b2d0*/  BRA `(.L_x_137) ;  /* 0xffffff7c00247947 */ /* 0x000fea000383ffff */
.L_x_56:
[----:B------:R-:W-:Y:S07]  /*b2e0*/  MOV R0, UR7 ;  /* 0x0000000700007c02 */ /* 0x000fee0008000f00 */
.L_x_138:
[----:B-1----:R1:W2:Y:S02]  /*b2f0*/  SYNCS.PHASECHK.TRANS64.TRYWAIT P0, [R0+URZ], R3 ;  /* 0x00000003000075a7 */ /* 0x0022a400080011ff */
[----:B--2---:R-:W-:Y:S05]  /*b300*/  @!P0 NANOSLEEP.SYNCS 0x989680 ;  /* 0x009896800000895d */ /* 0x004fea0003900000 */
[----:B------:R-:W2:Y:S02]  /*b310*/  @!P0 SYNCS.PHASECHK.TRANS64 P0, [R0+URZ], R3 ;  /* 0x00000003000085a7 */ /* 0x000ea400080010ff */
[----:B--2---:R-:W-:Y:S05]  /*b320*/  @!P0 BRA `(.L_x_138) ;  /* 0xfffffffc00f08947 */ /* 0x004fea000383ffff */
[----:B------:R-:W-:Y:S05]  /*b330*/  BRA `(.L_x_55) ;  /* 0xffffff7c00447947 */ /* 0x000fea000383ffff */
.L_x_59:
[----:B------:R-:W-:-:S07]  /*b340*/  MOV R0, UR5 ;  /* 0x0000000500007c02 */ /* 0x000fce0008000f00 */
.L_x_139:
[----:B--2---:R2:W3:Y:S02]  /*b350*/  SYNCS.PHASECHK.TRANS64.TRYWAIT P0, [R0+URZ], R3 ;  /* 0x00000003000075a7 */ /* 0x0044e400080011ff */
[----:B---3--:R-:W-:Y:S05]  /*b360*/  @!P0 NANOSLEEP.SYNCS 0x989680 ;  /* 0x009896800000895d */ /* 0x008fea0003900000 */
[----:B------:R-:W3:Y:S02]  /*b370*/  @!P0 SYNCS.PHASECHK.TRANS64 P0, [R0+URZ], R3 ;  /* 0x00000003000085a7 */ /* 0x000ee400080010ff */
[----:B---3--:R-:W-:Y:S05]  /*b380*/  @!P0 BRA `(.L_x_139) ;  /* 0xfffffffc00f08947 */ /* 0x008fea000383ffff */
[----:B------:R-:W-:Y:S05]  /*b390*/  BRA `(.L_x_140) ;  /* 0xffffff7c00e47947 */ /* 0x000fea000383ffff */
.L_x_60:
[----:B------:R-:W-:-:S07]  /*b3a0*/  MOV R0, UR7 ;  /* 0x0000000700007c02 */ /* 0x000fce0008000f00 */
.L_x_141:
[----:B--2---:R2:W3:Y:S02]  /*b3b0*/  SYNCS.PHASECHK.TRANS64.TRYWAIT P0, [R0+URZ], R3 ;  /* 0x00000003000075a7 */ /* 0x0044e400080011ff */
[----:B---3--:R-:W-:Y:S05]  /*b3c0*/  @!P0 NANOSLEEP.SYNCS 0x989680 ;  /* 0x009896800000895d */ /* 0x008fea0003900000 */
[----:B------:R-:W3:Y:S02]  /*b3d0*/  @!P0 SYNCS.PHASECHK.TRANS64 P0, [R0+URZ], R3 ;  /* 0x00000003000085a7 */ /* 0x000ee400080010ff */
[----:B---3--:R-:W-:Y:S05]  /*b3e0*/  @!P0 BRA `(.L_x_141) ;  /* 0xfffffffc00f08947 */ /* 0x008fea000383ffff */
[----:B------:R-:W-:Y:S05]  /*b3f0*/  BRA `(.L_x_142) ;  /* 0xffffff7c00f07947 */ /* 0x000fea000383ffff */
.L_x_65:
[----:B--2---:R2:W3:Y:S02]  /*b400*/  SYNCS.PHASECHK.TRANS64.TRYWAIT P0, [R0+URZ+0x80], R3 ;  /* 0x00008003000075a7 */ /* 0x0044e400080011ff */
[----:B---3--:R-:W-:Y:S05]  /*b410*/  @!P0 NANOSLEEP.SYNCS 0x989680 ;  /* 0x009896800000895d */ /* 0x008fea0003900000 */
[----:B------:R-:W3:Y:S02]  /*b420*/  @!P0 SYNCS.PHASECHK.TRANS64 P0, [R0+URZ+0x80], R3 ;  /* 0x00008003000085a7 */ /* 0x000ee400080010ff */
[----:B---3--:R-:W-:Y:S05]  /*b430*/  @!P0 BRA `(.L_x_65) ;  /* 0xfffffffc00f08947 */ /* 0x008fea000383ffff */
[----:B------:R-:W-:Y:S05]  /*b440*/  BRA `(.L_x_143) ;  /* 0xffffff8000fc7947 */ /* 0x000fea000383ffff */
.L_x_68:
[----:B------:R-:W-:Y:S07]  /*b450*/  MOV R0, UR7 ;  /* 0x0000000700007c02 */ /* 0x000fee0008000f00 */
.L_x_144:
[----:B--2---:R2:W3:Y:S02]  /*b460*/  SYNCS.PHASECHK.TRANS64.TRYWAIT P0, [R0+URZ+0x78], R3 ;  /* 0x00007803000075a7 */ /* 0x0044e400080011ff */
[----:B---3--:R-:W-:Y:S05]  /*b470*/  @!P0 NANOSLEEP.SYNCS 0x989680 ;  /* 0x009896800000895d */ /* 0x008fea0003900000 */
[----:B------:R-:W3:Y:S02]  /*b480*/  @!P0 SYNCS.PHASECHK.TRANS64 P0, [R0+URZ+0x78], R3 ;  /* 0x00007803000085a7 */ /* 0x000ee400080010ff */
[----:B---3--:R-:W-:Y:S05]  /*b490*/  @!P0 BRA `(.L_x_144) ;  /* 0xfffffffc00f08947 */ /* 0x008fea000383ffff */
[----:B------:R-:W-:Y:S05]  /*b4a0*/  BRA `(.L_x_67) ;  /* 0xffffff8400dc7947 */ /* 0x000fea000383ffff */
.L_x_71:
[----:B------:R-:W-:Y:S07]  /*b4b0*/  MOV R3, UR7 ;  /* 0x0000000700037c02 */ /* 0x000fee0008000f00 */
.L_x_145:
[----:B-1----:R1:W2:Y:S02]  /*b4c0*/  SYNCS.PHASECHK.TRANS64.TRYWAIT P0, [R3+URZ+0x50], R12 ;  /* 0x0000500c030075a7 */ /* 0x0022a400080011ff */
[----:B--2---:R-:W-:Y:S05]  /*b4d0*/  @!P0 NANOSLEEP.SYNCS 0x989680 ;  /* 0x009896800000895d */ /* 0x004fea0003900000 */
[----:B------:R-:W2:Y:S02]  /*b4e0*/  @!P0 SYNCS.PHASECHK.TRANS64 P0, [R3+URZ+0x50], R12 ;  /* 0x0000500c030085a7 */ /* 0x000ea400080010ff */
[----:B--2---:R-:W-:Y:S05]  /*b4f0*/  @!P0 BRA `(.L_x_145) ;  /* 0xfffffffc00f08947 */ /* 0x004fea000383ffff */
[----:B------:R-:W-:Y:S05]  /*b500*/  BRA `(.L_x_146) ;  /* 0xffffff8800547947 */ /* 0x000fea000383ffff */
.L_x_72:
[----:B-1----:R-:W-:Y:S07]  /*b510*/  MOV R3, UR7 ;  /* 0x0000000700037c02 */ /* 0x002fee0008000f00 */
.L_x_147:
[----:B-1----:R1:W2:Y:S02]  /*b520*/  SYNCS.PHASECHK.TRANS64.TRYWAIT P0, [R3+URZ+0x58], R12 ;  /* 0x0000580c030075a7 */ /* 0x0022a400080011ff */
[----:B--2---:R-:W-:Y:S05]  /*b530*/  @!P0 NANOSLEEP.SYNCS 0x989680 ;  /* 0x009896800000895d */ /* 0x004fea0003900000 */
[----:B------:R-:W2:Y:S02]  /*b540*/  @!P0 SYNCS.PHASECHK.TRANS64 P0, [R3+URZ+0x58], R12 ;  /* 0x0000580c030085a7 */ /* 0x000ea400080010ff */
[----:B--2---:R-:W-:Y:S05]  /*b550*/  @!P0 BRA `(.L_x_147) ;  /* 0xfffffffc00f08947 */ /* 0x004fea000383ffff */
[----:B------:R-:W-:Y:S05]  /*b560*/  BRA `(.L_x_148) ;  /* 0xffffff8800907947 */ /* 0x000fea000383ffff */
.L_x_73:
[----:B-1----:R-:W-:Y:S07]  /*b570*/  MOV R3, UR7 ;  /* 0x0000000700037c02 */ /* 0x002fee0008000f00 */
.L_x_149:
[----:B-1----:R1:W2:Y:S02]  /*b580*/  SYNCS.PHASECHK.TRANS64.TRYWAIT P0, [R3+URZ+0x60], R12 ;  /* 0x0000600c030075a7 */ /* 0x0022a400080011ff */
[----:B--2---:R-:W-:Y:S05]  /*b590*/  @!P0 NANOSLEEP.SYNCS 0x989680 ;  /* 0x009896800000895d */ /* 0x004fea0003900000 */
[----:B------:R-:W2:Y:S02]  /*b5a0*/  @!P0 SYNCS.PHASECHK.TRANS64 P0, [R3+URZ+0x60], R12 ;  /* 0x0000600c030085a7 */ /* 0x000ea400080010ff */
[----:B--2---:R-:W-:Y:S05]  /*b5b0*/  @!P0 BRA `(.L_x_149) ;  /* 0xfffffffc00f08947 */ /* 0x004fea000383ffff */
[----:B------:R-:W-:Y:S05]  /*b5c0*/  BRA `(.L_x_150) ;  /* 0xffffff8800d87947 */ /* 0x000fea000383ffff */
.L_x_74:
[----:B------:R-:W-:Y:S07]  /*b5d0*/  MOV R3, UR7 ;  /* 0x0000000700037c02 */ /* 0x000fee0008000f00 */
.L_x_151:
[----:B-1----:R1:W2:Y:S02]  /*b5e0*/  SYNCS.PHASECHK.TRANS64.TRYWAIT P0, [R3+URZ+0x68], R12 ;  /* 0x0000680c030075a7 */ /* 0x0022a400080011ff */
[----:B--2---:R-:W-:Y:S05]  /*b5f0*/  @!P0 NANOSLEEP.SYNCS 0x989680 ;  /* 0x009896800000895d */ /* 0x004fea0003900000 */
[----:B------:R-:W2:Y:S02]  /*b600*/  @!P0 SYNCS.PHASECHK.TRANS64 P0, [R3+URZ+0x68], R12 ;  /* 0x0000680c030085a7 */ /* 0x000ea400080010ff */
[----:B--2---:R-:W-:Y:S05]  /*b610*/  @!P0 BRA `(.L_x_151) ;  /* 0xfffffffc00f08947 */ /* 0x004fea000383ffff */
[----:B------:R-:W-:Y:S05]  /*b620*/  BRA `(.L_x_152) ;  /* 0xffffff8c00607947 */ /* 0x000fea000383ffff */
.L_x_76:
[----:B------:R-:W-:-:S07]  /*b630*/  MOV R0, UR7 ;  /* 0x0000000700007c02 */ /* 0x000fce0008000f00 */
.L_x_153:
[----:B-1----:R1:W3:Y:S02]  /*b640*/  SYNCS.PHASECHK.TRANS64.TRYWAIT P0, [R0+URZ+0x50], R3 ;  /* 0x00005003000075a7 */ /* 0x0022e400080011ff */
[----:B---3--:R-:W-:Y:S05]  /*b650*/  @!P0 NANOSLEEP.SYNCS 0x989680 ;  /* 0x009896800000895d */ /* 0x008fea0003900000 */
[----:B------:R-:W3:Y:S02]  /*b660*/  @!P0 SYNCS.PHASECHK.TRANS64 P0, [R0+URZ+0x50], R3 ;  /* 0x00005003000085a7 */ /* 0x000ee400080010ff */
[----:B---3--:R-:W-:Y:S05]  /*b670*/  @!P0 BRA `(.L_x_153) ;  /* 0xfffffffc00f08947 */ /* 0x008fea000383ffff */
[----:B------:R-:W-:Y:S05]  /*b680*/  BRA `(.L_x_154) ;  /* 0xffffff8c00d07947 */ /* 0x000fea000383ffff */
.L_x_77:
[----:B-1----:R-:W-:-:S07]  /*b690*/  MOV R0, UR7 ;  /* 0x0000000700007c02 */ /* 0x002fce0008000f00 */
.L_x_155:
[----:B-1----:R1:W3:Y:S02]  /*b6a0*/  SYNCS.PHASECHK.TRANS64.TRYWAIT P0, [R0+URZ+0x58], R3 ;  /* 0x00005803000075a7 */ /* 0x0022e400080011ff */
[----:B---3--:R-:W-:Y:S05]  /*b6b0*/  @!P0 NANOSLEEP.SYNCS 0x989680 ;  /* 0x009896800000895d */ /* 0x008fea0003900000 */
[----:B------:R-:W3:Y:S02]  /*b6c0*/  @!P0 SYNCS.PHASECHK.TRANS64 P0, [R0+URZ+0x58], R3 ;  /* 0x00005803000085a7 */ /* 0x000ee400080010ff */
[----:B---3--:R-:W-:Y:S05]  /*b6d0*/  @!P0 BRA `(.L_x_155) ;  /* 0xfffffffc00f08947 */ /* 0x008fea000383ffff */
[----:B------:R-:W-:Y:S05]  /*b6e0*/  BRA `(.L_x_156) ;  /* 0xffffff8c00c07947 */ /* 0x000fea000383ffff */
.L_x_78:
[----:B-1----:R-:W-:-:S07]  /*b6f0*/  MOV R0, UR7 ;  /* 0x0000000700007c02 */ /* 0x002fce0008000f00 */
.L_x_157:
[----:B-1----:R1:W3:Y:S02]  /*b700*/  SYNCS.PHASECHK.TRANS64.TRYWAIT P0, [R0+URZ+0x60], R3 ;  /* 0x00006003000075a7 */ /* 0x0022e400080011ff */
[----:B---3--:R-:W-:Y:S05]  /*b710*/  @!P0 NANOSLEEP.SYNCS 0x989680 ;  /* 0x009896800000895d */ /* 0x008fea0003900000 */
[----:B------:R-:W3:Y:S02]  /*b720*/  @!P0 SYNCS.PHASECHK.TRANS64 P0, [R0+URZ+0x60], R3 ;  /* 0x00006003000085a7 */ /* 0x000ee400080010ff */
[----:B---3--:R-:W-:Y:S05]  /*b730*/  @!P0 BRA `(.L_x_157) ;  /* 0xfffffffc00f08947 */ /* 0x008fea000383ffff */
[----:B------:R-:W-:Y:S05]  /*b740*/  BRA `(.L_x_158) ;  /* 0xffffff8c00b07947 */ /* 0x000fea000383ffff */
.L_x_80:
[----:B--2---:R2:W4:Y:S02]  /*b750*/  SYNCS.PHASECHK.TRANS64.TRYWAIT P0, [R0+URZ+0x80], R3 ;  /* 0x00008003000075a7 */ /* 0x00452400080011ff */
[----:B----4-:R-:W-:Y:S05]  /*b760*/  @!P0 NANOSLEEP.SYNCS 0x989680 ;  /* 0x009896800000895d */ /* 0x010fea0003900000 */
[----:B------:R-:W4:Y:S02]  /*b770*/  @!P0 SYNCS.PHASECHK.TRANS64 P0, [R0+URZ+0x80], R3 ;  /* 0x00008003000085a7 */ /* 0x000f2400080010ff */
[----:B----4-:R-:W-:Y:S05]  /*b780*/  @!P0 BRA `(.L_x_80) ;  /* 0xfffffffc00f08947 */ /* 0x010fea000383ffff */
[----:B------:R-:W-:Y:S05]  /*b790*/  BRA `(.L_x_159) ;  /* 0xffffff90007c7947 */ /* 0x000fea000383ffff */
.L_x_91:
[----:B-1----:R1:W3:Y:S02]  /*b7a0*/  SYNCS.PHASECHK.TRANS64.TRYWAIT P1, [R3+URZ+0x30], R0 ;  /* 0x00003000030075a7 */ /* 0x0022e400080211ff */
[----:B---3--:R-:W-:Y:S05]  /*b7b0*/  @!P1 NANOSLEEP.SYNCS 0x989680 ;  /* 0x009896800000995d */ /* 0x008fea0003900000 */
[----:B------:R-:W3:Y:S02]  /*b7c0*/  @!P1 SYNCS.PHASECHK.TRANS64 P1, [R3+URZ+0x30], R0 ;  /* 0x00003000030095a7 */ /* 0x000ee400080210ff */
[----:B---3--:R-:W-:Y:S05]  /*b7d0*/  @!P1 BRA `(.L_x_91) ;  /* 0xfffffffc00f09947 */ /* 0x008fea000383ffff */
[----:B------:R-:W-:Y:S05]  /*b7e0*/  BRA `(.L_x_90) ;  /* 0xffffff9c00a47947 */ /* 0x000fea000383ffff */
.L_x_93:
[----:B---3--:R3:W4:Y:S02]  /*b7f0*/  SYNCS.PHASECHK.TRANS64.TRYWAIT P0, [R108+URZ+0xa0], R5 ;  /* 0x0000a0056c0075a7 */ /* 0x00872400080011ff */
[----:B----4-:R-:W-:Y:S05]  /*b800*/  @!P0 NANOSLEEP.SYNCS 0x989680 ;  /* 0x009896800000895d */ /* 0x010fea0003900000 */
[----:B------:R-:W4:Y:S02]  /*b810*/  @!P0 SYNCS.PHASECHK.TRANS64 P0, [R108+URZ+0xa0], R5 ;  /* 0x0000a0056c0085a7 */ /* 0x000f2400080010ff */
[----:B----4-:R-:W-:Y:S05]  /*b820*/  @!P0 BRA `(.L_x_93) ;  /* 0xfffffffc00f08947 */ /* 0x010fea000383ffff */
[----:B------:R-:W-:Y:S05]  /*b830*/  BRA `(.L_x_92) ;  /* 0xffffffa000007947 */ /* 0x000fea000383ffff */
.L_x_101:
[----:B--2---:R2:W3:Y:S02]  /*b840*/  SYNCS.PHASECHK.TRANS64.TRYWAIT P0, [R118+URZ+0x30], R3 ;  /* 0x00003003760075a7 */ /* 0x0044e400080011ff */
[----:B---3--:R-:W-:Y:S05]  /*b850*/  @!P0 NANOSLEEP.SYNCS 0x989680 ;  /* 0x009896800000895d */ /* 0x008fea0003900000 */
[----:B------:R-:W3:Y:S02]  /*b860*/  @!P0 SYNCS.PHASECHK.TRANS64 P0, [R118+URZ+0x30], R3 ;  /* 0x00003003760085a7 */ /* 0x000ee400080010ff */
[----:B---3--:R-:W-:Y:S05]  /*b870*/  @!P0 BRA `(.L_x_101) ;  /* 0xfffffffc00f08947 */ /* 0x008fea000383ffff */
[----:B------:R-:W-:Y:S05]  /*b880*/  BRA `(.L_x_100) ;  /* 0xffffffb400047947 */ /* 0x000fea000383ffff */
.L_x_109:
[----:B--2---:R2:W3:Y:S02]  /*b890*/  SYNCS.PHASECHK.TRANS64.TRYWAIT P0, [R0+URZ+0x30], R7 ;  /* 0x00003007000075a7 */ /* 0x0044e400080011ff */
[----:B---3--:R-:W-:Y:S05]  /*b8a0*/  @!P0 NANOSLEEP.SYNCS 0x989680 ;  /* 0x009896800000895d */ /* 0x008fea0003900000 */
[----:B------:R-:W3:Y:S02]  /*b8b0*/  @!P0 SYNCS.PHASECHK.TRANS64 P0, [R0+URZ+0x30], R7 ;  /* 0x00003007000085a7 */ /* 0x000ee400080010ff */
[----:B---3--:R-:W-:Y:S05]  /*b8c0*/  @!P0 BRA `(.L_x_109) ;  /* 0xfffffffc00f08947 */ /* 0x008fea000383ffff */
[----:B------:R-:W-:Y:S05]  /*b8d0*/  BRA `(.L_x_108) ;  /* 0xffffffc800587947 */ /* 0x000fea000383ffff */
.L_x_117:
[----:B--2---:R2:W3:Y:S02]  /*b8e0*/  SYNCS.PHASECHK.TRANS64.TRYWAIT P0, [R0+URZ+0x30], R5 ;  /* 0x00003005000075a7 */ /* 0x0044e400080011ff */
[----:B---3--:R-:W-:Y:S05]  /*b8f0*/  @!P0 NANOSLEEP.SYNCS 0x989680 ;  /* 0x009896800000895d */ /* 0x008fea0003900000 */
[----:B------:R-:W3:Y:S02]  /*b900*/  @!P0 SYNCS.PHASECHK.TRANS64 P0, [R0+URZ+0x30], R5 ;  /* 0x00003005000085a7 */ /* 0x000ee400080010ff */
[----:B---3--:R-:W-:Y:S05]  /*b910*/  @!P0 BRA `(.L_x_117) ;  /* 0xfffffffc00f08947 */ /* 0x008fea000383ffff */
[----:B------:R-:W-:Y:S05]  /*b920*/  BRA `(.L_x_116) ;  /* 0xffffffdc00b87947 */ /* 0x000fea000383ffff */
        .weak           $__internal_0_$__cuda_sm10x_tcgen05_guardrail_trap_col_being_dealloced_not_returned_by_alloc
        .type           $__internal_0_$__cuda_sm10x_tcgen05_guardrail_trap_col_being_dealloced_not_returned_by_alloc,@function
        .size           $__internal_0_$__cuda_sm10x_tcgen05_guardrail_trap_col_being_dealloced_not_returned_by_alloc,($__internal_1_$__cuda_sm10x_tcgen05_guardrail_trap_phase_invalid_during_alloc - $__internal_0_$__cuda_sm10x_tcgen05_guardrail_trap_col_being_dealloced_not_returned_by_alloc)
$__internal_0_$__cuda_sm10x_tcgen05_guardrail_trap_col_being_dealloced_not_returned_by_alloc:
[----:B------:R-:W-:Y:S05]  /*b930*/  BPT.TRAP 0x1 ;  /* 0x000000040000795c */ /* 0x000fea0000300000 */
[----:B------:R-:W-:-:S04]  /*b940*/  HFMA2 R3, -RZ, RZ, 0, 0 ;  /* 0x00000000ff037431 */ /* 0x000fc800000001ff */
[----:B------:R-:W-:Y:S05]  /*b950*/  RET.REL.NODEC R2 `(_ZN7cutlass13device_kernelINS_4gemm6kernel13GemmUniversalIN4cute5tupleIJiiiiEEENS1_10collective13CollectiveMmaINS1_35MainloopSm100TmaUmmaWarpSpecializedILi3ELi2ELi2ENS5_IJNS4_1CILi1EEESB_SB_EEEEENS5_IJNSA_ILi128EEENSA_ILi256EEENSA_ILi32EEEEEEaNS5_IJlSB_lEEEaSI_NS4_8TiledMMAINS4_8MMA_AtomIJNS4_15SM100_MMA_S8_SSIaaiLi128ELi256ELNS4_4UMMA5MajorE0ELSN_0ELNSM_8SaturateE0EEEEEENS4_6LayoutISC_NS5_IJNSA_ILi0EEESS_SS_EEEEENS5_IJNS4_10UnderscoreESV_SV_EEEEENS4_13SM90_TMA_LOADENS4_14ComposedLayoutINS4_7SwizzleILi1ELi4ELi3EEENS4_18smem_ptr_flag_bitsILi8EEENSR_INS5_IJNSA_ILi8EEESG_EEENS5_IJSG_SB_EEEEEEEvNS4_8identityESY_S18_vS19_EENS_8epilogue10collective18CollectiveEpilogueINS1B_23Sm100TmaWarpSpecializedILi4ELi2ELi64ELb0ELb0EEEJSH_NS5_IJNSR_ISE_SB_EENSR_INSA_ILi64EEESB_EEEEEaSI_aSI_NS1B_6fusion15FusionCallbacksIS1F_NS1K_17LinearCombinationIaiaiLNS_15FloatRoundStyleE2EEESH_S1J_JEEENS4_5SM1004TMEM4LOAD26SM100_TMEM_LOAD_32dp32b64xESY_NSZ_INS10_ILi2ELi4ELi3EEES13_NSR_INS5_IJS14_S1H_EEENS5_IJS1H_SB_EEEEEEENS4_39AutoVectorizingCopyWithAssumedAlignmentILi128EEENS4_14SM90_TMA_STOREES1Y_S20_S20_EEEvvEEEEvNT_6ParamsE) ;  /* 0xffffff4402a87950 */ /* 0x000fea0003c3ffff */
        .weak           $__internal_1_$__cuda_sm10x_tcgen05_guardrail_trap_phase_invalid_during_alloc
        .type           $__internal_1_$__cuda_sm10x_tcgen05_guardrail_trap_phase_invalid_during_alloc,@function
        .size           $__internal_1_$__cuda_sm10x_tcgen05_guardrail_trap_phase_invalid_during_alloc,($__internal_2_$__cuda_sm10x_tcgen05_guardrail_trap_unallocated_columns_being_dealloced - $__internal_1_$__cuda_sm10x_tcgen05_guardrail_trap_phase_invalid_during_alloc)
$__internal_1_$__cuda_sm10x_tcgen05_guardrail_trap_phase_invalid_during_alloc:
[----:B------:R-:W-:Y:S05]  /*b960*/  BPT.TRAP 0x1 ;  /* 0x000000040000795c */ /* 0x000fea0000300000 */
[----:B------:R-:W-:-:S04]  /*b970*/  MOV R3, 0x0 ;  /* 0x0000000000037802 */ /* 0x000fc80000000f00 */
[----:B------:R-:W-:Y:S05]  /*b980*/  RET.REL.NODEC R2 `(_ZN7cutlass13device_kernelINS_4gemm6kernel13GemmUniversalIN4cute5tupleIJiiiiEEENS1_10collective13CollectiveMmaINS1_35MainloopSm100TmaUmmaWarpSpecializedILi3ELi2ELi2ENS5_IJNS4_1CILi1EEESB_SB_EEEEENS5_IJNSA_ILi128EEENSA_ILi256EEENSA_ILi32EEEEEEaNS5_IJlSB_lEEEaSI_NS4_8TiledMMAINS4_8MMA_AtomIJNS4_15SM100_MMA_S8_SSIaaiLi128ELi256ELNS4_4UMMA5MajorE0ELSN_0ELNSM_8SaturateE0EEEEEENS4_6LayoutISC_NS5_IJNSA_ILi0EEESS_SS_EEEEENS5_IJNS4_10UnderscoreESV_SV_EEEEENS4_13SM90_TMA_LOADENS4_14ComposedLayoutINS4_7SwizzleILi1ELi4ELi3EEENS4_18smem_ptr_flag_bitsILi8EEENSR_INS5_IJNSA_ILi8EEESG_EEENS5_IJSG_SB_EEEEEEEvNS4_8identityESY_S18_vS19_EENS_8epilogue10collective18CollectiveEpilogueINS1B_23Sm100TmaWarpSpecializedILi4ELi2ELi64ELb0ELb0EEEJSH_NS5_IJNSR_ISE_SB_EENSR_INSA_ILi64EEESB_EEEEEaSI_aSI_NS1B_6fusion15FusionCallbacksIS1F_NS1K_17LinearCombinationIaiaiLNS_15FloatRoundStyleE2EEESH_S1J_JEEENS4_5SM1004TMEM4LOAD26SM100_TMEM_LOAD_32dp32b64xESY_NSZ_INS10_ILi2ELi4ELi3EEES13_NSR_INS5_IJS14_S1H_EEENS5_IJS1H_SB_EEEEEEENS4_39AutoVectorizingCopyWithAssumedAlignmentILi128EEENS4_14SM90_TMA_STOREES1Y_S20_S20_EEEvvEEEEvNT_6ParamsE) ;  /* 0xffffff44029c7950 */ /* 0x000fea0003c3ffff */
        .weak           $__internal_2_$__cuda_sm10x_tcgen05_guardrail_trap_unallocated_columns_being_dealloced
        .type           $__internal_2_$__cuda_sm10x_tcgen05_guardrail_trap_unallocated_columns_being_dealloced,@function
        .size           $__internal_2_$__cuda_sm10x_tcgen05_guardrail_trap_unallocated_columns_being_dealloced,(.L_x_161 - $__internal_2_$__cuda_sm10x_tcgen05_guardrail_trap_unallocated_columns_being_dealloced)
$__internal_2_$__cuda_sm10x_tcgen05_guardrail_trap_unallocated_columns_being_dealloced:
[----:B------:R-:W-:Y:S05]  /*b990*/  BPT.TRAP 0x1 ;  /* 0x000000040000795c */ /* 0x000fea0000300000 */
[----:B------:R-:W-:-:S04]  /*b9a0*/  HFMA2 R3, -RZ, RZ, 0, 0 ;  /* 0x00000000ff037431 */ /* 0x000fc800000001ff */
[----:B------:R-:W-:Y:S05]  /*b9b0*/  RET.REL.NODEC R2 `(_ZN7cutlass13device_kernelINS_4gemm6kernel13GemmUniversalIN4cute5tupleIJiiiiEEENS1_10collective13CollectiveMmaINS1_35MainloopSm100TmaUmmaWarpSpecializedILi3ELi2ELi2ENS5_IJNS4_1CILi1EEESB_SB_EEEEENS5_IJNSA_ILi128EEENSA_ILi256EEENSA_ILi32EEEEEEaNS5_IJlSB_lEEEaSI_NS4_8TiledMMAINS4_8MMA_AtomIJNS4_15SM100_MMA_S8_SSIaaiLi128ELi256ELNS4_4UMMA5MajorE0ELSN_0ELNSM_8SaturateE0EEEEEENS4_6LayoutISC_NS5_IJNSA_ILi0EEESS_SS_EEEEENS5_IJNS4_10UnderscoreESV_SV_EEEEENS4_13SM90_TMA_LOADENS4_14ComposedLayoutINS4_7SwizzleILi1ELi4ELi3EEENS4_18smem_ptr_flag_bitsILi8EEENSR_INS5_IJNSA_ILi8EEESG_EEENS5_IJSG_SB_EEEEEEEvNS4_8identityESY_S18_vS19_EENS_8epilogue10collective18CollectiveEpilogueINS1B_23Sm100TmaWarpSpecializedILi4ELi2ELi64ELb0ELb0EEEJSH_NS5_IJNSR_ISE_SB_EENSR_INSA_ILi64EEESB_EEEEEaSI_aSI_NS1B_6fusion15FusionCallbacksIS1F_NS1K_17LinearCombinationIaiaiLNS_15FloatRoundStyleE2EEESH_S1J_JEEENS4_5SM1004TMEM4LOAD26SM100_TMEM_LOAD_32dp32b64xESY_NSZ_INS10_ILi2ELi4ELi3EEES13_NSR_INS5_IJS14_S1H_EEENS5_IJS1H_SB_EEEEEEENS4_39AutoVectorizingCopyWithAssumedAlignmentILi128EEENS4_14SM90_TMA_STOREES1Y_S20_S20_EEEvvEEEEvNT_6ParamsE) ;  /* 0xffffff4402907950 */ /* 0x000fea0003c3ffff */
.L_x_160:
[----:B------:R-:W-:-:S00]  /*b9c0*/  BRA `(.L_x_160) ;  /* 0xfffffffc00fc7947 */ /* 0x000fc0000383ffff */
[----:B------:R-:W-:-:S00]  /*b9d0*/  NOP ;  /* 0x0000000000007918 */ /* 0x000fc00000000000 */
        /* <DEDUP_REMOVED lines=10> */
.L_x_161:


//--------------------- .nv.global.init           --------------------------
	.section	.nv.global.init,"aw",@progbits
.nv.global.init:
	.type		$str$27,@object
	.size		$str$27,($str$28 - $str$27)
$str$27:
        /*0000*/ 	.byte	0x28, 0x61, 0x64, 0x64, 0x72, 0x65, 0x73, 0x73, 0x20, 0x26, 0x20, 0x6d, 0x61, 0x73, 0x6b, 0x29
        /*0010*/ 	.byte	0x20, 0x3d, 0x3d, 0x20, 0x30, 0x00
	.type		$str$28,@object
	.size		$str$28,($str$26 - $str$28)
$str$28:
        /*0016*/ 	.byte	0x2f, 0x74, 0x6d, 0x70, 0x2f, 0x63, 0x75, 0x74, 0x6c, 0x61, 0x73, 0x73, 0x5f, 0x73, 0x77, 0x65
        /*0026*/ 	.byte	0x65, 0x70, 0x5f, 0x73, 0x72, 0x63, 0x2f, 0x69, 0x6e, 0x63, 0x6c, 0x75, 0x64, 0x65, 0x2f, 0x63
        /*0036*/ 	.byte	0x75, 0x74, 0x65, 0x2f, 0x70, 0x6f, 0x69, 0x6e, 0x74, 0x65, 0x72, 0x5f, 0x66, 0x6c, 0x61, 0x67
        /*0046*/ 	.byte	0x67, 0x65, 0x64, 0x2e, 0x68, 0x70, 0x70, 0x00
	.type		$str$26,@object
	.size		$str$26,($str$25 - $str$26)
$str$26:
        /*004e*/ 	.byte	0x2f, 0x74, 0x6d, 0x70, 0x2f, 0x63, 0x75, 0x74, 0x6c, 0x61, 0x73, 0x73, 0x5f, 0x73, 0x77, 0x65
        /*005e*/ 	.byte	0x65, 0x70, 0x5f, 0x73, 0x72, 0x63, 0x2f, 0x69, 0x6e, 0x63, 0x6c, 0x75, 0x64, 0x65, 0x2f, 0x63
        /*006e*/ 	.byte	0x75, 0x74, 0x65, 0x2f, 0x61, 0x74, 0x6f, 0x6d, 0x2f, 0x63, 0x6f, 0x70, 0x79, 0x5f, 0x74, 0x72
        /*007e*/ 	.byte	0x61, 0x69, 0x74, 0x73, 0x5f, 0x73, 0x6d, 0x31, 0x30, 0x30, 0x2e, 0x68, 0x70, 0x70, 0x00
	.type		$str$25,@object
	.size		$str$25,(__unnamed_1 - $str$25)
$str$25:
        /*008d*/ 	.byte	0x28, 0x28, 0x75, 0x69, 0x6e, 0x74, 0x33, 0x32, 0x5f, 0x74, 0x28, 0x74, 0x68, 0x72, 0x65, 0x61
        /*009d*/ 	.byte	0x64, 0x49, 0x64, 0x78, 0x2e, 0x78, 0x29, 0x20, 0x2f, 0x20, 0x33, 0x32, 0x29, 0x20, 0x25, 0x20
        /*00ad*/ 	.byte	0x34, 0x29, 0x20, 0x3d, 0x3d, 0x20, 0x28, 0x28, 0x28, 0x74, 0x6d, 0x65, 0x6d, 0x5f, 0x61, 0x64
        /*00bd*/ 	.byte	0x64, 0x72, 0x20, 0x3e, 0x3e, 0x20, 0x31, 0x36, 0x29, 0x20, 0x2f, 0x20, 0x33, 0x32, 0x29, 0x20
        /*00cd*/ 	.byte	0x25, 0x20, 0x34, 0x29, 0x00
	.type		__unnamed_1,@object
	.size		__unnamed_1,(__unnamed_2 - __unnamed_1)
__unnamed_1:
        /*00d2*/ 	.byte	0x61, 0x75, 0x74, 0x6f, 0x20, 0x63, 0x75, 0x74, 0x65, 0x3a, 0x3a, 0x61, 0x73, 0x5f, 0x70, 0x6f
        /* <DEDUP_REMOVED lines=24> */
        /*0262*/ 	.byte	0x5d, 0x00
	.type		__unnamed_2,@object
	.size		__unnamed_2,(__unnamed_3 - __unnamed_2)
__unnamed_2:
        /* <DEDUP_REMOVED lines=26> */
	.type		__unnamed_3,@object
	.size		__unnamed_3,(.L_3 - __unnamed_3)
__unnamed_3:
        /* <DEDUP_REMOVED lines=42> */
        /*0696*/ 	.byte	0x43, 0x3c, 0x30, 0x3e, 0x3e, 0x3e, 0x3e, 0x5d, 0x00
.L_3:


//--------------------- .nv.shared._ZN7cutlass13device_kernelINS_4gemm6kernel13GemmUniversalIN4cute5tupleIJiiiiEEENS1_10collective13CollectiveMmaINS1_35MainloopSm100TmaUmmaWarpSpecializedILi3ELi2ELi2ENS5_IJNS4_1CILi1EEESB_SB_EEEEENS5_IJNSA_ILi128EEENSA_ILi256EEENSA_ILi32EEEEEEaNS5_IJlSB_lEEEaSI_NS4_8TiledMMAINS4_8MMA_AtomIJNS4_15SM100_MMA_S8_SSIaaiLi128ELi256ELNS4_4UMMA5MajorE0ELSN_0ELNSM_8SaturateE0EEEEEENS4_6LayoutISC_NS5_IJNSA_ILi0EEESS_SS_EEEEENS5_IJNS4_10UnderscoreESV_SV_EEEEENS4_13SM90_TMA_LOADENS4_14ComposedLayoutINS4_7SwizzleILi1ELi4ELi3EEENS4_18smem_ptr_flag_bitsILi8EEENSR_INS5_IJNSA_ILi8EEESG_EEENS5_IJSG_SB_EEEEEEEvNS4_8identityESY_S18_vS19_EENS_8epilogue10collective18CollectiveEpilogueINS1B_23Sm100TmaWarpSpecializedILi4ELi2ELi64ELb0ELb0EEEJSH_NS5_IJNSR_ISE_SB_EENSR_INSA_ILi64EEESB_EEEEEaSI_aSI_NS1B_6fusion15FusionCallbacksIS1F_NS1K_17LinearCombinationIaiaiLNS_15FloatRoundStyleE2EEESH_S1J_JEEENS4_5SM1004TMEM4LOAD26SM100_TMEM_LOAD_32dp32b64xESY_NSZ_INS10_ILi2ELi4ELi3EEES13_NSR_INS5_IJS14_S1H_EEENS5_IJS1H_SB_EEEEEEENS4_39AutoVectorizingCopyWithAssumedAlignmentILi128EEENS4_14SM90_TMA_STOREES1Y_S20_S20_EEEvvEEEEvNT_6ParamsE --------------------------
	.section	.nv.shared._ZN7cutlass13device_kernelINS_4gemm6kernel13GemmUniversalIN4cute5tupleIJiiiiEEENS1_10collective13CollectiveMmaINS1_35MainloopSm100TmaUmmaWarpSpecializedILi3ELi2ELi2ENS5_IJNS4_1CILi1EEESB_SB_EEEEENS5_IJNSA_ILi128EEENSA_ILi256EEENSA_ILi32EEEEEEaNS5_IJlSB_lEEEaSI_NS4_8TiledMMAINS4_8MMA_AtomIJNS4_15SM100_MMA_S8_SSIaaiLi128ELi256ELNS4_4UMMA5MajorE0ELSN_0ELNSM_8SaturateE0EEEEEENS4_6LayoutISC_NS5_IJNSA_ILi0EEESS_SS_EEEEENS5_IJNS4_10UnderscoreESV_SV_EEEEENS4_13SM90_TMA_LOADENS4_14ComposedLayoutINS4_7SwizzleILi1ELi4ELi3EEENS4_18smem_ptr_flag_bitsILi8EEENSR_INS5_IJNSA_ILi8EEESG_EEENS5_IJSG_SB_EEEEEEEvNS4_8identityESY_S18_vS19_EENS_8epilogue10collective18CollectiveEpilogueINS1B_23Sm100TmaWarpSpecializedILi4ELi2ELi64ELb0ELb0EEEJSH_NS5_IJNSR_ISE_SB_EENSR_INSA_ILi64EEESB_EEEEEaSI_aSI_NS1B_6fusion15FusionCallbacksIS1F_NS1K_17LinearCombinationIaiaiLNS_15FloatRoundStyleE2EEESH_S1J_JEEENS4_5SM1004TMEM4LOAD26SM100_TMEM_LOAD_32dp32b64xESY_NSZ_INS10_ILi2ELi4ELi3EEES13_NSR_INS5_IJS14_S1H_EEENS5_IJS1H_SB_EEEEEEENS4_39AutoVectorizingCopyWithAssumedAlignmentILi128EEENS4_14SM90_TMA_STOREES1Y_S20_S20_EEEvvEEEEvNT_6ParamsE,"aw",@nobits
	.sectionflags	@""
	.align	16
	.zero		1024


//--------------------- .nv.shared.reserved.0     --------------------------
	.section	.nv.shared.reserved.0,"aw",@nobits
	.weak		__nv_reservedSMEM_offset_0_alias
	.size		__nv_reservedSMEM_offset_0_alias, 0, 64
	.other		__nv_reservedSMEM_offset_0_alias,@"STO_CUDA_RESERVED_SHARED STV_DEFAULT"
__nv_reservedSMEM_offset_0_alias:
	.zero		0
.nv.shared.reserved.0:
	.zero		64
	.weak		__nv_reservedSMEM_tcgen05_partition
	.type		__nv_reservedSMEM_tcgen05_partition,@object
	.size		__nv_reservedSMEM_tcgen05_partition,(.L_0 - __nv_reservedSMEM_tcgen05_partition)
__nv_reservedSMEM_tcgen05_partition:
	.zero		32
.L_0:


//--------------------- .nv.global                --------------------------
	.section	.nv.global,"aw",@nobits
.nv.global:
	.type		_ZN40_INTERNAL_6b7b2a95_4_k_cu_dbc6d447_214894cute1_E,@object
	.size		_ZN40_INTERNAL_6b7b2a95_4_k_cu_dbc6d447_214894cute1_E,(_ZN40_INTERNAL_6b7b2a95_4_k_cu_dbc6d447_214894cuda3std3__45__cpo6cbeginE - _ZN40_INTERNAL_6b7b2a95_4_k_cu_dbc6d447_214894cute1_E)
_ZN40_INTERNAL_6b7b2a95_4_k_cu_dbc6d447_214894cute1_E:
	.zero		1
	.type		_ZN40_INTERNAL_6b7b2a95_4_k_cu_dbc6d447_214894cuda3std3__45__cpo6cbeginE,@object
	.size		_ZN40_INTERNAL_6b7b2a95_4_k_cu_dbc6d447_214894cuda3std3__45__cpo6cbeginE,(_ZN40_INTERNAL_6b7b2a95_4_k_cu_dbc6d447_214894cuda3std3__48in_placeE - _ZN40_INTERNAL_6b7b2a95_4_k_cu_dbc6d447_214894cuda3std3__45__cpo6cbeginE)
_ZN40_INTERNAL_6b7b2a95_4_k_cu_dbc6d447_214894cuda3std3__45__cpo6cbeginE:
	.zero		1
	.type		_ZN40_INTERNAL_6b7b2a95_4_k_cu_dbc6d447_214894cuda3std3__48in_placeE,@object
	.size		_ZN40_INTERNAL_6b7b2a95_4_k_cu_dbc6d447_214894cuda3std3__48in_placeE,(_ZN40_INTERNAL_6b7b2a95_4_k_cu_dbc6d447_214894cuda3std6ranges3__45__cpo9iter_moveE - _ZN40_INTERNAL_6b7b2a95_4_k_cu_dbc6d447_214894cuda3std3__48in_placeE)
_ZN40_INTERNAL_6b7b2a95_4_k_cu_dbc6d447_214894cuda3std3__48in_placeE:
	.zero		1
	.type		_ZN40_INTERNAL_6b7b2a95_4_k_cu_dbc6d447_214894cuda3std6ranges3__45__cpo9iter_moveE,@object
	.size		_ZN40_INTERNAL_6b7b2a95_4_k_cu_dbc6d447_214894cuda3std6ranges3__45__cpo9iter_moveE,(_ZN40_INTERNAL_6b7b2a95_4_k_cu_dbc6d447_214894cuda3std3__45__cpo5beginE - _ZN40_INTERNAL_6b7b2a95_4_k_cu_dbc6d447_214894cuda3std6ranges3__45__cpo9iter_moveE)
_ZN40_INTERNAL_6b7b2a95_4_k_cu_dbc6d447_214894cuda3std6ranges3__45__cpo9iter_moveE:
	.zero		1
	.type		_ZN40_INTERNAL_6b7b2a95_4_k_cu_dbc6d447_214894cuda3std3__45__cpo5beginE,@object
	.size		_ZN40_INTERNAL_6b7b2a95_4_k_cu_dbc6d447_214894cuda3std3__45__cpo5beginE,(_ZN40_INTERNAL_6b7b2a95_4_k_cu_dbc6d447_214894cuda3std3__442_GLOBAL__N__6b7b2a95_4_k_cu_dbc6d447_214896ignoreE - _ZN40_INTERNAL_6b7b2a95_4_k_cu_dbc6d447_214894cuda3std3__45__cpo5beginE)
_ZN40_INTERNAL_6b7b2a95_4_k_cu_dbc6d447_214894cuda3std3__45__cpo5beginE:
	.zero		1
	.type		_ZN40_INTERNAL_6b7b2a95_4_k_cu_dbc6d447_214894cuda3std3__442_GLOBAL__N__6b7b2a95_4_k_cu_dbc6d447_214896ignoreE,@object
	.size		_ZN40_INTERNAL_6b7b2a95_4_k_cu_dbc6d447_214894cuda3std3__442_GLOBAL__N__6b7b2a95_4_k_cu_dbc6d447_214896ignoreE,(_ZN40_INTERNAL_6b7b2a95_4_k_cu_dbc6d447_214894cute7productE - _ZN40_INTERNAL_6b7b2a95_4_k_cu_dbc6d447_214894cuda3std3__442_GLOBAL__N__6b7b2a95_4_k_cu_dbc6d447_214896ignoreE)
_ZN40_INTERNAL_6b7b2a95_4_k_cu_dbc6d447_214894cuda3std3__442_GLOBAL__N__6b7b2a95_4_k_cu_dbc6d447_214896ignoreE:
	.zero		1
	.type		_ZN40_INTERNAL_6b7b2a95_4_k_cu_dbc6d447_214894cute7productE,@object
	.size		_ZN40_INTERNAL_6b7b2a95_4_k_cu_dbc6d447_214894cute7productE,(_ZN40_INTERNAL_6b7b2a95_4_k_cu_dbc6d447_214894cuda3std3__45__cpo3endE - _ZN40_INTERNAL_6b7b2a95_4_k_cu_dbc6d447_214894cute7productE)
_ZN40_INTERNAL_6b7b2a95_4_k_cu_dbc6d447_214894cute7productE:
	.zero		1
	.type		_ZN40_INTERNAL_6b7b2a95_4_k_cu_dbc6d447_214894cuda3std3__45__cpo3endE,@object
	.size		_ZN40_INTERNAL_6b7b2a95_4_k_cu_dbc6d447_214894cuda3std3__45__cpo3endE,(_ZN40_INTERNAL_6b7b2a95_4_k_cu_dbc6d447_214894cuda3std3__419piecewise_constructE - _ZN40_INTERNAL_6b7b2a95_4_k_cu_dbc6d447_214894cuda3std3__45__cpo3endE)
_ZN40_INTERNAL_6b7b2a95_4_k_cu_dbc6d447_214894cuda3std3__45__cpo3endE:
	.zero		1
	.type		_ZN40_INTERNAL_6b7b2a95_4_k_cu_dbc6d447_214894cuda3std3__419piecewise_constructE,@object
	.size		_ZN40_INTERNAL_6b7b2a95_4_k_cu_dbc6d447_214894cuda3std3__419piecewise_constructE,(_ZN40_INTERNAL_6b7b2a95_4_k_cu_dbc6d447_214894cuda3std3__45__cpo4cendE - _ZN40_INTERNAL_6b7b2a95_4_k_cu_dbc6d447_214894cuda3std3__419piecewise_constructE)
_ZN40_INTERNAL_6b7b2a95_4_k_cu_dbc6d447_214894cuda3std3__419piecewise_constructE:
	.zero		1
	.type		_ZN40_INTERNAL_6b7b2a95_4_k_cu_dbc6d447_214894cuda3std3__45__cpo4cendE,@object
	.size		_ZN40_INTERNAL_6b7b2a95_4_k_cu_dbc6d447_214894cuda3std3__45__cpo4cendE,(_ZN40_INTERNAL_6b7b2a95_4_k_cu_dbc6d447_214894cuda3std6ranges3__45__cpo4swapE - _ZN40_INTERNAL_6b7b2a95_4_k_cu_dbc6d447_214894cuda3std3__45__cpo4cendE)
_ZN40_INTERNAL_6b7b2a95_4_k_cu_dbc6d447_214894cuda3std3__45__cpo4cendE:
	.zero		1
	.type		_ZN40_INTERNAL_6b7b2a95_4_k_cu_dbc6d447_214894cuda3std6ranges3__45__cpo4swapE,@object
	.size		_ZN40_INTERNAL_6b7b2a95_4_k_cu_dbc6d447_214894cuda3std6ranges3__45__cpo4swapE,(.L_11 - _ZN40_INTERNAL_6b7b2a95_4_k_cu_dbc6d447_214894cuda3std6ranges3__45__cpo4swapE)
_ZN40_INTERNAL_6b7b2a95_4_k_cu_dbc6d447_214894cuda3std6ranges3__45__cpo4swapE:
	.zero		1
.L_11:


//--------------------- .nv.constant0._ZN7cutlass13device_kernelINS_4gemm6kernel13GemmUniversalIN4cute5tupleIJiiiiEEENS1_10collective13CollectiveMmaINS1_35MainloopSm100TmaUmmaWarpSpecializedILi3ELi2ELi2ENS5_IJNS4_1CILi1EEESB_SB_EEEEENS5_IJNSA_ILi128EEENSA_ILi256EEENSA_ILi32EEEEEEaNS5_IJlSB_lEEEaSI_NS4_8TiledMMAINS4_8MMA_AtomIJNS4_15SM100_MMA_S8_SSIaaiLi128ELi256ELNS4_4UMMA5MajorE0ELSN_0ELNSM_8SaturateE0EEEEEENS4_6LayoutISC_NS5_IJNSA_ILi0EEESS_SS_EEEEENS5_IJNS4_10UnderscoreESV_SV_EEEEENS4_13SM90_TMA_LOADENS4_14ComposedLayoutINS4_7SwizzleILi1ELi4ELi3EEENS4_18smem_ptr_flag_bitsILi8EEENSR_INS5_IJNSA_ILi8EEESG_EEENS5_IJSG_SB_EEEEEEEvNS4_8identityESY_S18_vS19_EENS_8epilogue10collective18CollectiveEpilogueINS1B_23Sm100TmaWarpSpecializedILi4ELi2ELi64ELb0ELb0EEEJSH_NS5_IJNSR_ISE_SB_EENSR_INSA_ILi64EEESB_EEEEEaSI_aSI_NS1B_6fusion15FusionCallbacksIS1F_NS1K_17LinearCombinationIaiaiLNS_15FloatRoundStyleE2EEESH_S1J_JEEENS4_5SM1004TMEM4LOAD26SM100_TMEM_LOAD_32dp32b64xESY_NSZ_INS10_ILi2ELi4ELi3EEES13_NSR_INS5_IJS14_S1H_EEENS5_IJS1H_SB_EEEEEEENS4_39AutoVectorizingCopyWithAssumedAlignmentILi128EEENS4_14SM90_TMA_STOREES1Y_S20_S20_EEEvvEEEEvNT_6ParamsE --------------------------
	.section	.nv.constant0._ZN7cutlass13device_kernelINS_4gemm6kernel13GemmUniversalIN4cute5tupleIJiiiiEEENS1_10collective13CollectiveMmaINS1_35MainloopSm100TmaUmmaWarpSpecializedILi3ELi2ELi2ENS5_IJNS4_1CILi1EEESB_SB_EEEEENS5_IJNSA_ILi128EEENSA_ILi256EEENSA_ILi32EEEEEEaNS5_IJlSB_lEEEaSI_NS4_8TiledMMAINS4_8MMA_AtomIJNS4_15SM100_MMA_S8_SSIaaiLi128ELi256ELNS4_4UMMA5MajorE0ELSN_0ELNSM_8SaturateE0EEEEEENS4_6LayoutISC_NS5_IJNSA_ILi0EEESS_SS_EEEEENS5_IJNS4_10UnderscoreESV_SV_EEEEENS4_13SM90_TMA_LOADENS4_14ComposedLayoutINS4_7SwizzleILi1ELi4ELi3EEENS4_18smem_ptr_flag_bitsILi8EEENSR_INS5_IJNSA_ILi8EEESG_EEENS5_IJSG_SB_EEEEEEEvNS4_8identityESY_S18_vS19_EENS_8epilogue10collective18CollectiveEpilogueINS1B_23Sm100TmaWarpSpecializedILi4ELi2ELi64ELb0ELb0EEEJSH_NS5_IJNSR_ISE_SB_EENSR_INSA_ILi64EEESB_EEEEEaSI_aSI_NS1B_6fusion15FusionCallbacksIS1F_NS1K_17LinearCombinationIaiaiLNS_15FloatRoundStyleE2EEESH_S1J_JEEENS4_5SM1004TMEM4LOAD26SM100_TMEM_LOAD_32dp32b64xESY_NSZ_INS10_ILi2ELi4ELi3EEES13_NSR_INS5_IJS14_S1H_EEENS5_IJS1H_SB_EEEEEEENS4_39AutoVectorizingCopyWithAssumedAlignmentILi128EEENS4_14SM90_TMA_STOREES1Y_S20_S20_EEEvvEEEEvNT_6ParamsE,"a",@progbits
	.sectionflags	@""
	.align	4
.nv.constant0._ZN7cutlass13device_kernelINS_4gemm6kernel13GemmUniversalIN4cute5tupleIJiiiiEEENS1_10collective13CollectiveMmaINS1_35MainloopSm100TmaUmmaWarpSpecializedILi3ELi2ELi2ENS5_IJNS4_1CILi1EEESB_SB_EEEEENS5_IJNSA_ILi128EEENSA_ILi256EEENSA_ILi32EEEEEEaNS5_IJlSB_lEEEaSI_NS4_8TiledMMAINS4_8MMA_AtomIJNS4_15SM100_MMA_S8_SSIaaiLi128ELi256ELNS4_4UMMA5MajorE0ELSN_0ELNSM_8SaturateE0EEEEEENS4_6LayoutISC_NS5_IJNSA_ILi0EEESS_SS_EEEEENS5_IJNS4_10UnderscoreESV_SV_EEEEENS4_13SM90_TMA_LOADENS4_14ComposedLayoutINS4_7SwizzleILi1ELi4ELi3EEENS4_18smem_ptr_flag_bitsILi8EEENSR_INS5_IJNSA_ILi8EEESG_EEENS5_IJSG_SB_EEEEEEEvNS4_8identityESY_S18_vS19_EENS_8epilogue10collective18CollectiveEpilogueINS1B_23Sm100TmaWarpSpecializedILi4ELi2ELi64ELb0ELb0EEEJSH_NS5_IJNSR_ISE_SB_EENSR_INSA_ILi64EEESB_EEEEEaSI_aSI_NS1B_6fusion15FusionCallbacksIS1F_NS1K_17LinearCombinationIaiaiLNS_15FloatRoundStyleE2EEESH_S1J_JEEENS4_5SM1004TMEM4LOAD26SM100_TMEM_LOAD_32dp32b64xESY_NSZ_INS10_ILi2ELi4ELi3EEES13_NSR_INS5_IJS14_S1H_EEENS5_IJS1H_SB_EEEEEEENS4_39AutoVectorizingCopyWithAssumedAlignmentILi128EEENS4_14SM90_TMA_STOREES1Y_S20_S20_EEEvvEEEEvNT_6ParamsE:
	.zero		2944


//--------------------- SYMBOLS --------------------------

	.type		.nv.reservedSmem.offset0,@object
	.size		.nv.reservedSmem.offset0,0x4
	.type		.nv.reservedSmem.cap,@object
	.size		.nv.reservedSmem.cap,0x4
	.type		__assertfail,@function
